//
// Generated by NVIDIA NVVM Compiler
//
// Compiler Build ID: CL-36424714
// Cuda compilation tools, release 13.0, V13.0.88
// Based on NVVM 20.0.0
//

.version 9.0
.target sm_100
.address_size 64

	// .globl	_ZN3cub18CUB_300001_SM_10006detail11EmptyKernelIvEEvv
.global .align 1 .b8 _ZN34_INTERNAL_d74562b2_4_k_cu_c7ac91fc4cuda3std3__45__cpo5beginE[1];
.global .align 1 .b8 _ZN34_INTERNAL_d74562b2_4_k_cu_c7ac91fc4cuda3std3__45__cpo3endE[1];
.global .align 1 .b8 _ZN34_INTERNAL_d74562b2_4_k_cu_c7ac91fc4cuda3std3__45__cpo6cbeginE[1];
.global .align 1 .b8 _ZN34_INTERNAL_d74562b2_4_k_cu_c7ac91fc4cuda3std3__45__cpo4cendE[1];
.global .align 1 .b8 _ZN34_INTERNAL_d74562b2_4_k_cu_c7ac91fc4cuda3std3__45__cpo6rbeginE[1];
.global .align 1 .b8 _ZN34_INTERNAL_d74562b2_4_k_cu_c7ac91fc4cuda3std3__45__cpo4rendE[1];
.global .align 1 .b8 _ZN34_INTERNAL_d74562b2_4_k_cu_c7ac91fc4cuda3std3__45__cpo7crbeginE[1];
.global .align 1 .b8 _ZN34_INTERNAL_d74562b2_4_k_cu_c7ac91fc4cuda3std3__45__cpo5crendE[1];
.global .align 1 .b8 _ZN34_INTERNAL_d74562b2_4_k_cu_c7ac91fc4cuda3std3__436_GLOBAL__N__d74562b2_4_k_cu_c7ac91fc6ignoreE[1];
.global .align 1 .b8 _ZN34_INTERNAL_d74562b2_4_k_cu_c7ac91fc4cuda3std3__419piecewise_constructE[1];
.global .align 1 .b8 _ZN34_INTERNAL_d74562b2_4_k_cu_c7ac91fc4cuda3std3__48in_placeE[1];
.global .align 1 .b8 _ZN34_INTERNAL_d74562b2_4_k_cu_c7ac91fc4cuda3std3__420unreachable_sentinelE[1];
.global .align 1 .b8 _ZN34_INTERNAL_d74562b2_4_k_cu_c7ac91fc4cuda3std3__47nulloptE[1];
.global .align 1 .b8 _ZN34_INTERNAL_d74562b2_4_k_cu_c7ac91fc4cuda3std3__48unexpectE[1];
.global .align 1 .b8 _ZN34_INTERNAL_d74562b2_4_k_cu_c7ac91fc4cuda3std6ranges3__45__cpo4swapE[1];
.global .align 1 .b8 _ZN34_INTERNAL_d74562b2_4_k_cu_c7ac91fc4cuda3std6ranges3__45__cpo9iter_moveE[1];
.global .align 1 .b8 _ZN34_INTERNAL_d74562b2_4_k_cu_c7ac91fc4cuda3std6ranges3__45__cpo5beginE[1];
.global .align 1 .b8 _ZN34_INTERNAL_d74562b2_4_k_cu_c7ac91fc4cuda3std6ranges3__45__cpo3endE[1];
.global .align 1 .b8 _ZN34_INTERNAL_d74562b2_4_k_cu_c7ac91fc4cuda3std6ranges3__45__cpo6cbeginE[1];
.global .align 1 .b8 _ZN34_INTERNAL_d74562b2_4_k_cu_c7ac91fc4cuda3std6ranges3__45__cpo4cendE[1];
.global .align 1 .b8 _ZN34_INTERNAL_d74562b2_4_k_cu_c7ac91fc4cuda3std6ranges3__45__cpo7advanceE[1];
.global .align 1 .b8 _ZN34_INTERNAL_d74562b2_4_k_cu_c7ac91fc4cuda3std6ranges3__45__cpo9iter_swapE[1];
.global .align 1 .b8 _ZN34_INTERNAL_d74562b2_4_k_cu_c7ac91fc4cuda3std6ranges3__45__cpo4nextE[1];
.global .align 1 .b8 _ZN34_INTERNAL_d74562b2_4_k_cu_c7ac91fc4cuda3std6ranges3__45__cpo4prevE[1];
.global .align 1 .b8 _ZN34_INTERNAL_d74562b2_4_k_cu_c7ac91fc4cuda3std6ranges3__45__cpo4dataE[1];
.global .align 1 .b8 _ZN34_INTERNAL_d74562b2_4_k_cu_c7ac91fc4cuda3std6ranges3__45__cpo5cdataE[1];
.global .align 1 .b8 _ZN34_INTERNAL_d74562b2_4_k_cu_c7ac91fc4cuda3std6ranges3__45__cpo4sizeE[1];
.global .align 1 .b8 _ZN34_INTERNAL_d74562b2_4_k_cu_c7ac91fc4cuda3std6ranges3__45__cpo5ssizeE[1];
.global .align 1 .b8 _ZN34_INTERNAL_d74562b2_4_k_cu_c7ac91fc4cuda3std6ranges3__45__cpo8distanceE[1];
.global .align 1 .b8 _ZN34_INTERNAL_d74562b2_4_k_cu_c7ac91fc6thrust24THRUST_300001_SM_1000_NS8cuda_cub3parE[1];
.global .align 1 .b8 _ZN34_INTERNAL_d74562b2_4_k_cu_c7ac91fc6thrust24THRUST_300001_SM_1000_NS8cuda_cub10par_nosyncE[1];
.global .align 1 .b8 _ZN34_INTERNAL_d74562b2_4_k_cu_c7ac91fc6thrust24THRUST_300001_SM_1000_NS6system6detail10sequential3seqE[1];
.global .align 1 .b8 _ZN34_INTERNAL_d74562b2_4_k_cu_c7ac91fc6thrust24THRUST_300001_SM_1000_NS6system3cpp3parE[1];
.global .align 1 .b8 _ZN34_INTERNAL_d74562b2_4_k_cu_c7ac91fc6thrust24THRUST_300001_SM_1000_NS12placeholders2_1E[1];
.global .align 1 .b8 _ZN34_INTERNAL_d74562b2_4_k_cu_c7ac91fc6thrust24THRUST_300001_SM_1000_NS12placeholders2_2E[1];
.global .align 1 .b8 _ZN34_INTERNAL_d74562b2_4_k_cu_c7ac91fc6thrust24THRUST_300001_SM_1000_NS12placeholders2_3E[1];
.global .align 1 .b8 _ZN34_INTERNAL_d74562b2_4_k_cu_c7ac91fc6thrust24THRUST_300001_SM_1000_NS12placeholders2_4E[1];
.global .align 1 .b8 _ZN34_INTERNAL_d74562b2_4_k_cu_c7ac91fc6thrust24THRUST_300001_SM_1000_NS12placeholders2_5E[1];
.global .align 1 .b8 _ZN34_INTERNAL_d74562b2_4_k_cu_c7ac91fc6thrust24THRUST_300001_SM_1000_NS12placeholders2_6E[1];
.global .align 1 .b8 _ZN34_INTERNAL_d74562b2_4_k_cu_c7ac91fc6thrust24THRUST_300001_SM_1000_NS12placeholders2_7E[1];
.global .align 1 .b8 _ZN34_INTERNAL_d74562b2_4_k_cu_c7ac91fc6thrust24THRUST_300001_SM_1000_NS12placeholders2_8E[1];
.global .align 1 .b8 _ZN34_INTERNAL_d74562b2_4_k_cu_c7ac91fc6thrust24THRUST_300001_SM_1000_NS12placeholders2_9E[1];
.global .align 1 .b8 _ZN34_INTERNAL_d74562b2_4_k_cu_c7ac91fc6thrust24THRUST_300001_SM_1000_NS12placeholders3_10E[1];
.global .align 1 .b8 _ZN34_INTERNAL_d74562b2_4_k_cu_c7ac91fc6thrust24THRUST_300001_SM_1000_NS3seqE[1];
.global .align 1 .b8 _ZN34_INTERNAL_d74562b2_4_k_cu_c7ac91fc6thrust24THRUST_300001_SM_1000_NS6deviceE[1];

.visible .entry _ZN3cub18CUB_300001_SM_10006detail11EmptyKernelIvEEvv()
{


	ret;

}
	// .globl	_ZN3cub18CUB_300001_SM_10006detail8for_each13static_kernelINS2_12policy_hub_t12policy_500_tEmN6thrust24THRUST_300001_SM_1000_NS8cuda_cub20__uninitialized_fill7functorINS7_10device_ptrIdEEdEEEEvT0_T1_
.visible .entry _ZN3cub18CUB_300001_SM_10006detail8for_each13static_kernelINS2_12policy_hub_t12policy_500_tEmN6thrust24THRUST_300001_SM_1000_NS8cuda_cub20__uninitialized_fill7functorINS7_10device_ptrIdEEdEEEEvT0_T1_(
	.param .u64 _ZN3cub18CUB_300001_SM_10006detail8for_each13static_kernelINS2_12policy_hub_t12policy_500_tEmN6thrust24THRUST_300001_SM_1000_NS8cuda_cub20__uninitialized_fill7functorINS7_10device_ptrIdEEdEEEEvT0_T1__param_0,
	.param .align 8 .b8 _ZN3cub18CUB_300001_SM_10006detail8for_each13static_kernelINS2_12policy_hub_t12policy_500_tEmN6thrust24THRUST_300001_SM_1000_NS8cuda_cub20__uninitialized_fill7functorINS7_10device_ptrIdEEdEEEEvT0_T1__param_1[16]
)
.maxntid 256
{
	.reg .pred 	%p<4>;
	.reg .b32 	%r<5>;
	.reg .b64 	%rd<16>;
	.reg .b64 	%fd<3>;

	ld.param.f64 	%fd2, [_ZN3cub18CUB_300001_SM_10006detail8for_each13static_kernelINS2_12policy_hub_t12policy_500_tEmN6thrust24THRUST_300001_SM_1000_NS8cuda_cub20__uninitialized_fill7functorINS7_10device_ptrIdEEdEEEEvT0_T1__param_1+8];
	ld.param.u64 	%rd4, [_ZN3cub18CUB_300001_SM_10006detail8for_each13static_kernelINS2_12policy_hub_t12policy_500_tEmN6thrust24THRUST_300001_SM_1000_NS8cuda_cub20__uninitialized_fill7functorINS7_10device_ptrIdEEdEEEEvT0_T1__param_1];
	ld.param.u64 	%rd5, [_ZN3cub18CUB_300001_SM_10006detail8for_each13static_kernelINS2_12policy_hub_t12policy_500_tEmN6thrust24THRUST_300001_SM_1000_NS8cuda_cub20__uninitialized_fill7functorINS7_10device_ptrIdEEdEEEEvT0_T1__param_0];
	mov.u32 	%r2, %ctaid.x;
	mul.wide.u32 	%rd1, %r2, 512;
	sub.s64 	%rd2, %rd5, %rd1;
	setp.lt.u64 	%p1, %rd2, 512;
	@%p1 bra 	$L__BB1_2;
	mov.u32 	%r4, %tid.x;
	cvta.to.global.u64 	%rd11, %rd4;
	cvt.u64.u32 	%rd12, %r4;
	add.s64 	%rd13, %rd1, %rd12;
	shl.b64 	%rd14, %rd13, 3;
	add.s64 	%rd15, %rd11, %rd14;
	st.global.f64 	[%rd15], %fd2;
	st.global.f64 	[%rd15+2048], %fd2;
	bra.uni 	$L__BB1_6;
$L__BB1_2:
	cvta.to.global.u64 	%rd6, %rd4;
	mov.u32 	%r1, %tid.x;
	cvt.u64.u32 	%rd7, %r1;
	setp.le.u64 	%p2, %rd2, %rd7;
	add.s64 	%rd8, %rd1, %rd7;
	shl.b64 	%rd9, %rd8, 3;
	add.s64 	%rd3, %rd6, %rd9;
	@%p2 bra 	$L__BB1_4;
	st.global.f64 	[%rd3], %fd2;
$L__BB1_4:
	add.s32 	%r3, %r1, 256;
	cvt.u64.u32 	%rd10, %r3;
	setp.le.u64 	%p3, %rd2, %rd10;
	@%p3 bra 	$L__BB1_6;
	st.global.f64 	[%rd3+2048], %fd2;
$L__BB1_6:
	ret;

}
	// .globl	_ZN3cub18CUB_300001_SM_10006detail9transform16transform_kernelINS2_10policy_hubILb1EN4cuda3std3__45tupleIJN6thrust24THRUST_300001_SM_1000_NS6detail15normal_iteratorINSA_10device_ptrIdEEEESF_EEEE10policy1000Ei13daxpy_functorSF_JPdSK_EEEvT0_iT1_T2_DpNS2_10kernel_argIT3_EE
.visible .entry _ZN3cub18CUB_300001_SM_10006detail9transform16transform_kernelINS2_10policy_hubILb1EN4cuda3std3__45tupleIJN6thrust24THRUST_300001_SM_1000_NS6detail15normal_iteratorINSA_10device_ptrIdEEEESF_EEEE10policy1000Ei13daxpy_functorSF_JPdSK_EEEvT0_iT1_T2_DpNS2_10kernel_argIT3_EE(
	.param .u32 _ZN3cub18CUB_300001_SM_10006detail9transform16transform_kernelINS2_10policy_hubILb1EN4cuda3std3__45tupleIJN6thrust24THRUST_300001_SM_1000_NS6detail15normal_iteratorINSA_10device_ptrIdEEEESF_EEEE10policy1000Ei13daxpy_functorSF_JPdSK_EEEvT0_iT1_T2_DpNS2_10kernel_argIT3_EE_param_0,
	.param .u32 _ZN3cub18CUB_300001_SM_10006detail9transform16transform_kernelINS2_10policy_hubILb1EN4cuda3std3__45tupleIJN6thrust24THRUST_300001_SM_1000_NS6detail15normal_iteratorINSA_10device_ptrIdEEEESF_EEEE10policy1000Ei13daxpy_functorSF_JPdSK_EEEvT0_iT1_T2_DpNS2_10kernel_argIT3_EE_param_1,
	.param .align 8 .b8 _ZN3cub18CUB_300001_SM_10006detail9transform16transform_kernelINS2_10policy_hubILb1EN4cuda3std3__45tupleIJN6thrust24THRUST_300001_SM_1000_NS6detail15normal_iteratorINSA_10device_ptrIdEEEESF_EEEE10policy1000Ei13daxpy_functorSF_JPdSK_EEEvT0_iT1_T2_DpNS2_10kernel_argIT3_EE_param_2[8],
	.param .align 8 .b8 _ZN3cub18CUB_300001_SM_10006detail9transform16transform_kernelINS2_10policy_hubILb1EN4cuda3std3__45tupleIJN6thrust24THRUST_300001_SM_1000_NS6detail15normal_iteratorINSA_10device_ptrIdEEEESF_EEEE10policy1000Ei13daxpy_functorSF_JPdSK_EEEvT0_iT1_T2_DpNS2_10kernel_argIT3_EE_param_3[8],
	.param .align 8 .b8 _ZN3cub18CUB_300001_SM_10006detail9transform16transform_kernelINS2_10policy_hubILb1EN4cuda3std3__45tupleIJN6thrust24THRUST_300001_SM_1000_NS6detail15normal_iteratorINSA_10device_ptrIdEEEESF_EEEE10policy1000Ei13daxpy_functorSF_JPdSK_EEEvT0_iT1_T2_DpNS2_10kernel_argIT3_EE_param_4[16],
	.param .align 8 .b8 _ZN3cub18CUB_300001_SM_10006detail9transform16transform_kernelINS2_10policy_hubILb1EN4cuda3std3__45tupleIJN6thrust24THRUST_300001_SM_1000_NS6detail15normal_iteratorINSA_10device_ptrIdEEEESF_EEEE10policy1000Ei13daxpy_functorSF_JPdSK_EEEvT0_iT1_T2_DpNS2_10kernel_argIT3_EE_param_5[16]
)
.maxntid 128
{
	.reg .pred 	%p<38>;
	.reg .b32 	%r<84>;
	.reg .b64 	%rd<98>;
	.reg .b64 	%fd<93>;

	ld.param.f64 	%fd2, [_ZN3cub18CUB_300001_SM_10006detail9transform16transform_kernelINS2_10policy_hubILb1EN4cuda3std3__45tupleIJN6thrust24THRUST_300001_SM_1000_NS6detail15normal_iteratorINSA_10device_ptrIdEEEESF_EEEE10policy1000Ei13daxpy_functorSF_JPdSK_EEEvT0_iT1_T2_DpNS2_10kernel_argIT3_EE_param_2];
	ld.param.u32 	%r45, [_ZN3cub18CUB_300001_SM_10006detail9transform16transform_kernelINS2_10policy_hubILb1EN4cuda3std3__45tupleIJN6thrust24THRUST_300001_SM_1000_NS6detail15normal_iteratorINSA_10device_ptrIdEEEESF_EEEE10policy1000Ei13daxpy_functorSF_JPdSK_EEEvT0_iT1_T2_DpNS2_10kernel_argIT3_EE_param_0];
	ld.param.u64 	%rd26, [_ZN3cub18CUB_300001_SM_10006detail9transform16transform_kernelINS2_10policy_hubILb1EN4cuda3std3__45tupleIJN6thrust24THRUST_300001_SM_1000_NS6detail15normal_iteratorINSA_10device_ptrIdEEEESF_EEEE10policy1000Ei13daxpy_functorSF_JPdSK_EEEvT0_iT1_T2_DpNS2_10kernel_argIT3_EE_param_5];
	ld.param.u64 	%rd24, [_ZN3cub18CUB_300001_SM_10006detail9transform16transform_kernelINS2_10policy_hubILb1EN4cuda3std3__45tupleIJN6thrust24THRUST_300001_SM_1000_NS6detail15normal_iteratorINSA_10device_ptrIdEEEESF_EEEE10policy1000Ei13daxpy_functorSF_JPdSK_EEEvT0_iT1_T2_DpNS2_10kernel_argIT3_EE_param_4];
	ld.param.u64 	%rd28, [_ZN3cub18CUB_300001_SM_10006detail9transform16transform_kernelINS2_10policy_hubILb1EN4cuda3std3__45tupleIJN6thrust24THRUST_300001_SM_1000_NS6detail15normal_iteratorINSA_10device_ptrIdEEEESF_EEEE10policy1000Ei13daxpy_functorSF_JPdSK_EEEvT0_iT1_T2_DpNS2_10kernel_argIT3_EE_param_3];
	ld.param.u32 	%r44, [_ZN3cub18CUB_300001_SM_10006detail9transform16transform_kernelINS2_10policy_hubILb1EN4cuda3std3__45tupleIJN6thrust24THRUST_300001_SM_1000_NS6detail15normal_iteratorINSA_10device_ptrIdEEEESF_EEEE10policy1000Ei13daxpy_functorSF_JPdSK_EEEvT0_iT1_T2_DpNS2_10kernel_argIT3_EE_param_1];
	cvta.to.global.u64 	%rd1, %rd28;
	cvta.to.global.u64 	%rd2, %rd24;
	cvta.to.global.u64 	%rd3, %rd26;
	shl.b32 	%r1, %r44, 7;
	mov.u32 	%r46, %ctaid.x;
	mul.lo.s32 	%r2, %r1, %r46;
	sub.s32 	%r3, %r45, %r2;
	min.s32 	%r4, %r1, %r3;
	shl.b32 	%r5, %r4, 3;
	mov.u32 	%r6, %tid.x;
	shl.b32 	%r74, %r6, 7;
	setp.ge.s32 	%p1, %r74, %r5;
	@%p1 bra 	$L__BB2_5;
	mul.wide.u32 	%rd4, %r6, 128;
	add.s64 	%rd29, %rd2, %rd4;
	mul.wide.s32 	%rd5, %r2, 8;
	add.s64 	%rd95, %rd29, %rd5;
	mov.u32 	%r73, %r74;
$L__BB2_2:
	.pragma "nounroll";
	// begin inline asm
	prefetch.global.L2 [%rd95];
	// end inline asm
	add.s32 	%r73, %r73, 16384;
	add.s64 	%rd95, %rd95, 16384;
	setp.lt.s32 	%p2, %r73, %r5;
	@%p2 bra 	$L__BB2_2;
	add.s64 	%rd31, %rd3, %rd4;
	add.s64 	%rd96, %rd31, %rd5;
$L__BB2_4:
	.pragma "nounroll";
	// begin inline asm
	prefetch.global.L2 [%rd96];
	// end inline asm
	add.s32 	%r74, %r74, 16384;
	add.s64 	%rd96, %rd96, 16384;
	setp.lt.s32 	%p3, %r74, %r5;
	@%p3 bra 	$L__BB2_4;
$L__BB2_5:
	mul.wide.s32 	%rd97, %r2, 8;
	add.s64 	%rd12, %rd2, %rd97;
	add.s64 	%rd13, %rd3, %rd97;
	add.s64 	%rd14, %rd1, %rd97;
	setp.gt.s32 	%p4, %r1, %r3;
	@%p4 bra 	$L__BB2_18;
	setp.lt.s32 	%p5, %r44, 1;
	@%p5 bra 	$L__BB2_59;
	setp.lt.u32 	%p6, %r44, 8;
	mov.b32 	%r82, 0;
	@%p6 bra 	$L__BB2_10;
	and.b32  	%r48, %r44, 2147483640;
	neg.s32 	%r76, %r48;
	mul.wide.u32 	%rd34, %r6, 8;
	add.s64 	%rd15, %rd1, %rd34;
	add.s64 	%rd35, %rd97, 3072;
	add.s32 	%r75, %r6, 128;
	add.s64 	%rd17, %rd3, %rd35;
	add.s64 	%rd18, %rd1, %rd35;
$L__BB2_9:
	.pragma "nounroll";
	and.b32  	%r82, %r44, 2147483640;
	mul.wide.s32 	%rd36, %r75, 8;
	cvta.to.global.u64 	%rd37, %rd24;
	mov.u32 	%r49, %ctaid.x;
	mul.lo.s32 	%r50, %r44, %r49;
	shl.b32 	%r51, %r50, 7;
	mul.wide.s32 	%rd38, %r51, 8;
	add.s64 	%rd39, %rd38, %rd37;
	add.s64 	%rd40, %rd39, %rd36;
	add.s64 	%rd41, %rd17, %rd36;
	add.s64 	%rd42, %rd18, %rd36;
	mul.wide.u32 	%rd43, %r6, 8;
	add.s64 	%rd44, %rd37, %rd43;
	add.s64 	%rd45, %rd44, %rd97;
	cvta.to.global.u64 	%rd46, %rd26;
	add.s64 	%rd47, %rd46, %rd43;
	add.s64 	%rd48, %rd47, %rd97;
	ld.global.f64 	%fd3, [%rd45];
	ld.global.f64 	%fd4, [%rd48];
	fma.rn.f64 	%fd5, %fd2, %fd3, %fd4;
	add.s64 	%rd49, %rd15, %rd97;
	st.global.f64 	[%rd49], %fd5;
	ld.global.f64 	%fd6, [%rd40];
	ld.global.f64 	%fd7, [%rd41+-3072];
	fma.rn.f64 	%fd8, %fd2, %fd6, %fd7;
	st.global.f64 	[%rd42+-3072], %fd8;
	ld.global.f64 	%fd9, [%rd40+1024];
	ld.global.f64 	%fd10, [%rd41+-2048];
	fma.rn.f64 	%fd11, %fd2, %fd9, %fd10;
	st.global.f64 	[%rd42+-2048], %fd11;
	ld.global.f64 	%fd12, [%rd40+2048];
	ld.global.f64 	%fd13, [%rd41+-1024];
	fma.rn.f64 	%fd14, %fd2, %fd12, %fd13;
	st.global.f64 	[%rd42+-1024], %fd14;
	ld.global.f64 	%fd15, [%rd40+3072];
	ld.global.f64 	%fd16, [%rd41];
	fma.rn.f64 	%fd17, %fd2, %fd15, %fd16;
	st.global.f64 	[%rd42], %fd17;
	ld.global.f64 	%fd18, [%rd40+4096];
	ld.global.f64 	%fd19, [%rd41+1024];
	fma.rn.f64 	%fd20, %fd2, %fd18, %fd19;
	st.global.f64 	[%rd42+1024], %fd20;
	ld.global.f64 	%fd21, [%rd40+5120];
	ld.global.f64 	%fd22, [%rd41+2048];
	fma.rn.f64 	%fd23, %fd2, %fd21, %fd22;
	st.global.f64 	[%rd42+2048], %fd23;
	ld.global.f64 	%fd24, [%rd40+6144];
	ld.global.f64 	%fd25, [%rd41+3072];
	fma.rn.f64 	%fd26, %fd2, %fd24, %fd25;
	st.global.f64 	[%rd42+3072], %fd26;
	add.s32 	%r76, %r76, 8;
	add.s64 	%rd97, %rd97, 8192;
	add.s32 	%r75, %r75, 1024;
	setp.eq.s32 	%p7, %r76, 0;
	@%p7 bra 	$L__BB2_10;
	bra.uni 	$L__BB2_9;
$L__BB2_10:
	and.b32  	%r38, %r44, 7;
	setp.eq.s32 	%p8, %r38, 0;
	@%p8 bra 	$L__BB2_59;
	and.b32  	%r39, %r44, 3;
	setp.lt.u32 	%p9, %r38, 4;
	@%p9 bra 	$L__BB2_13;
	shl.b32 	%r52, %r82, 7;
	add.s32 	%r53, %r52, %r6;
	mul.wide.s32 	%rd50, %r53, 8;
	add.s64 	%rd51, %rd12, %rd50;
	add.s64 	%rd52, %rd13, %rd50;
	ld.global.f64 	%fd27, [%rd51];
	ld.global.f64 	%fd28, [%rd52];
	fma.rn.f64 	%fd29, %fd2, %fd27, %fd28;
	add.s64 	%rd53, %rd14, %rd50;
	st.global.f64 	[%rd53], %fd29;
	ld.global.f64 	%fd30, [%rd51+1024];
	ld.global.f64 	%fd31, [%rd52+1024];
	fma.rn.f64 	%fd32, %fd2, %fd30, %fd31;
	st.global.f64 	[%rd53+1024], %fd32;
	ld.global.f64 	%fd33, [%rd51+2048];
	ld.global.f64 	%fd34, [%rd52+2048];
	fma.rn.f64 	%fd35, %fd2, %fd33, %fd34;
	st.global.f64 	[%rd53+2048], %fd35;
	ld.global.f64 	%fd36, [%rd51+3072];
	ld.global.f64 	%fd37, [%rd52+3072];
	fma.rn.f64 	%fd38, %fd2, %fd36, %fd37;
	st.global.f64 	[%rd53+3072], %fd38;
	add.s32 	%r82, %r82, 4;
$L__BB2_13:
	setp.eq.s32 	%p10, %r39, 0;
	@%p10 bra 	$L__BB2_59;
	setp.eq.s32 	%p11, %r39, 1;
	@%p11 bra 	$L__BB2_16;
	shl.b32 	%r54, %r82, 7;
	add.s32 	%r55, %r54, %r6;
	mul.wide.s32 	%rd54, %r55, 8;
	add.s64 	%rd55, %rd12, %rd54;
	add.s64 	%rd56, %rd13, %rd54;
	ld.global.f64 	%fd39, [%rd55];
	ld.global.f64 	%fd40, [%rd56];
	fma.rn.f64 	%fd41, %fd2, %fd39, %fd40;
	add.s64 	%rd57, %rd14, %rd54;
	st.global.f64 	[%rd57], %fd41;
	ld.global.f64 	%fd42, [%rd55+1024];
	ld.global.f64 	%fd43, [%rd56+1024];
	fma.rn.f64 	%fd44, %fd2, %fd42, %fd43;
	st.global.f64 	[%rd57+1024], %fd44;
	add.s32 	%r82, %r82, 2;
$L__BB2_16:
	and.b32  	%r56, %r44, 1;
	setp.eq.b32 	%p12, %r56, 1;
	not.pred 	%p13, %p12;
	@%p13 bra 	$L__BB2_59;
	shl.b32 	%r57, %r82, 7;
	add.s32 	%r58, %r57, %r6;
	mul.wide.s32 	%rd58, %r58, 8;
	add.s64 	%rd59, %rd12, %rd58;
	add.s64 	%rd60, %rd13, %rd58;
	ld.global.f64 	%fd45, [%rd59];
	ld.global.f64 	%fd46, [%rd60];
	fma.rn.f64 	%fd47, %fd2, %fd45, %fd46;
	add.s64 	%rd61, %rd14, %rd58;
	st.global.f64 	[%rd61], %fd47;
	bra.uni 	$L__BB2_59;
$L__BB2_18:
	setp.lt.s32 	%p14, %r44, 1;
	@%p14 bra 	$L__BB2_59;
	and.b32  	%r14, %r44, 7;
	setp.lt.u32 	%p15, %r44, 8;
	mov.b32 	%r78, 0;
	@%p15 bra 	$L__BB2_38;
	and.b32  	%r78, %r44, 2147483640;
	mov.b32 	%r77, 0;
$L__BB2_21:
	.pragma "nounroll";
	shl.b32 	%r61, %r77, 7;
	add.s32 	%r22, %r61, %r6;
	setp.ge.s32 	%p16, %r22, %r4;
	@%p16 bra 	$L__BB2_23;
	mul.wide.u32 	%rd62, %r22, 8;
	add.s64 	%rd63, %rd12, %rd62;
	add.s64 	%rd64, %rd13, %rd62;
	ld.global.f64 	%fd48, [%rd63];
	ld.global.f64 	%fd49, [%rd64];
	fma.rn.f64 	%fd50, %fd2, %fd48, %fd49;
	add.s64 	%rd65, %rd14, %rd62;
	st.global.f64 	[%rd65], %fd50;
$L__BB2_23:
	add.s32 	%r62, %r22, 128;
	setp.ge.s32 	%p17, %r62, %r4;
	mul.wide.s32 	%rd66, %r62, 8;
	add.s64 	%rd21, %rd12, %rd66;
	add.s64 	%rd22, %rd13, %rd66;
	add.s64 	%rd23, %rd14, %rd66;
	@%p17 bra 	$L__BB2_25;
	ld.global.f64 	%fd51, [%rd21];
	ld.global.f64 	%fd52, [%rd22];
	fma.rn.f64 	%fd53, %fd2, %fd51, %fd52;
	st.global.f64 	[%rd23], %fd53;
$L__BB2_25:
	add.s32 	%r63, %r22, 256;
	setp.ge.s32 	%p18, %r63, %r4;
	@%p18 bra 	$L__BB2_27;
	ld.global.f64 	%fd54, [%rd21+1024];
	ld.global.f64 	%fd55, [%rd22+1024];
	fma.rn.f64 	%fd56, %fd2, %fd54, %fd55;
	st.global.f64 	[%rd23+1024], %fd56;
$L__BB2_27:
	add.s32 	%r64, %r22, 384;
	setp.ge.s32 	%p19, %r64, %r4;
	@%p19 bra 	$L__BB2_29;
	ld.global.f64 	%fd57, [%rd21+2048];
	ld.global.f64 	%fd58, [%rd22+2048];
	fma.rn.f64 	%fd59, %fd2, %fd57, %fd58;
	st.global.f64 	[%rd23+2048], %fd59;
$L__BB2_29:
	add.s32 	%r65, %r22, 512;
	setp.ge.s32 	%p20, %r65, %r4;
	@%p20 bra 	$L__BB2_31;
	ld.global.f64 	%fd60, [%rd21+3072];
	ld.global.f64 	%fd61, [%rd22+3072];
	fma.rn.f64 	%fd62, %fd2, %fd60, %fd61;
	st.global.f64 	[%rd23+3072], %fd62;
$L__BB2_31:
	add.s32 	%r66, %r22, 640;
	setp.ge.s32 	%p21, %r66, %r4;
	@%p21 bra 	$L__BB2_33;
	ld.global.f64 	%fd63, [%rd21+4096];
	ld.global.f64 	%fd64, [%rd22+4096];
	fma.rn.f64 	%fd65, %fd2, %fd63, %fd64;
	st.global.f64 	[%rd23+4096], %fd65;
$L__BB2_33:
	add.s32 	%r67, %r22, 768;
	setp.ge.s32 	%p22, %r67, %r4;
	@%p22 bra 	$L__BB2_35;
	ld.global.f64 	%fd66, [%rd21+5120];
	ld.global.f64 	%fd67, [%rd22+5120];
	fma.rn.f64 	%fd68, %fd2, %fd66, %fd67;
	st.global.f64 	[%rd23+5120], %fd68;
$L__BB2_35:
	add.s32 	%r68, %r22, 896;
	setp.ge.s32 	%p23, %r68, %r4;
	@%p23 bra 	$L__BB2_37;
	ld.global.f64 	%fd69, [%rd21+6144];
	ld.global.f64 	%fd70, [%rd22+6144];
	fma.rn.f64 	%fd71, %fd2, %fd69, %fd70;
	st.global.f64 	[%rd23+6144], %fd71;
$L__BB2_37:
	add.s32 	%r77, %r77, 8;
	setp.ne.s32 	%p24, %r77, %r78;
	@%p24 bra 	$L__BB2_21;
$L__BB2_38:
	setp.eq.s32 	%p25, %r14, 0;
	@%p25 bra 	$L__BB2_59;
	and.b32  	%r25, %r44, 3;
	setp.lt.u32 	%p26, %r14, 4;
	@%p26 bra 	$L__BB2_49;
	shl.b32 	%r69, %r78, 7;
	add.s32 	%r26, %r69, %r6;
	setp.ge.s32 	%p27, %r26, %r4;
	@%p27 bra 	$L__BB2_42;
	mul.wide.s32 	%rd67, %r26, 8;
	add.s64 	%rd68, %rd12, %rd67;
	add.s64 	%rd69, %rd13, %rd67;
	ld.global.f64 	%fd72, [%rd68];
	ld.global.f64 	%fd73, [%rd69];
	fma.rn.f64 	%fd74, %fd2, %fd72, %fd73;
	add.s64 	%rd70, %rd14, %rd67;
	st.global.f64 	[%rd70], %fd74;
$L__BB2_42:
	add.s32 	%r27, %r26, 128;
	setp.ge.s32 	%p28, %r27, %r4;
	@%p28 bra 	$L__BB2_44;
	mul.wide.s32 	%rd71, %r27, 8;
	add.s64 	%rd72, %rd12, %rd71;
	add.s64 	%rd73, %rd13, %rd71;
	ld.global.f64 	%fd75, [%rd72];
	ld.global.f64 	%fd76, [%rd73];
	fma.rn.f64 	%fd77, %fd2, %fd75, %fd76;
	add.s64 	%rd74, %rd14, %rd71;
	st.global.f64 	[%rd74], %fd77;
$L__BB2_44:
	add.s32 	%r28, %r26, 256;
	setp.ge.s32 	%p29, %r28, %r4;
	@%p29 bra 	$L__BB2_46;
	mul.wide.s32 	%rd75, %r28, 8;
	add.s64 	%rd76, %rd12, %rd75;
	add.s64 	%rd77, %rd13, %rd75;
	ld.global.f64 	%fd78, [%rd76];
	ld.global.f64 	%fd79, [%rd77];
	fma.rn.f64 	%fd80, %fd2, %fd78, %fd79;
	add.s64 	%rd78, %rd14, %rd75;
	st.global.f64 	[%rd78], %fd80;
$L__BB2_46:
	add.s32 	%r29, %r26, 384;
	setp.ge.s32 	%p30, %r29, %r4;
	@%p30 bra 	$L__BB2_48;
	mul.wide.s32 	%rd79, %r29, 8;
	add.s64 	%rd80, %rd12, %rd79;
	add.s64 	%rd81, %rd13, %rd79;
	ld.global.f64 	%fd81, [%rd80];
	ld.global.f64 	%fd82, [%rd81];
	fma.rn.f64 	%fd83, %fd2, %fd81, %fd82;
	add.s64 	%rd82, %rd14, %rd79;
	st.global.f64 	[%rd82], %fd83;
$L__BB2_48:
	add.s32 	%r78, %r78, 4;
$L__BB2_49:
	setp.eq.s32 	%p31, %r25, 0;
	@%p31 bra 	$L__BB2_59;
	setp.eq.s32 	%p32, %r25, 1;
	@%p32 bra 	$L__BB2_56;
	shl.b32 	%r70, %r78, 7;
	add.s32 	%r32, %r70, %r6;
	setp.ge.s32 	%p33, %r32, %r4;
	@%p33 bra 	$L__BB2_53;
	mul.wide.s32 	%rd83, %r32, 8;
	add.s64 	%rd84, %rd12, %rd83;
	add.s64 	%rd85, %rd13, %rd83;
	ld.global.f64 	%fd84, [%rd84];
	ld.global.f64 	%fd85, [%rd85];
	fma.rn.f64 	%fd86, %fd2, %fd84, %fd85;
	add.s64 	%rd86, %rd14, %rd83;
	st.global.f64 	[%rd86], %fd86;
$L__BB2_53:
	add.s32 	%r33, %r32, 128;
	setp.ge.s32 	%p34, %r33, %r4;
	@%p34 bra 	$L__BB2_55;
	mul.wide.s32 	%rd87, %r33, 8;
	add.s64 	%rd88, %rd12, %rd87;
	add.s64 	%rd89, %rd13, %rd87;
	ld.global.f64 	%fd87, [%rd88];
	ld.global.f64 	%fd88, [%rd89];
	fma.rn.f64 	%fd89, %fd2, %fd87, %fd88;
	add.s64 	%rd90, %rd14, %rd87;
	st.global.f64 	[%rd90], %fd89;
$L__BB2_55:
	add.s32 	%r78, %r78, 2;
$L__BB2_56:
	and.b32  	%r71, %r44, 1;
	setp.eq.b32 	%p35, %r71, 1;
	not.pred 	%p36, %p35;
	@%p36 bra 	$L__BB2_59;
	shl.b32 	%r72, %r78, 7;
	add.s32 	%r36, %r72, %r6;
	setp.ge.s32 	%p37, %r36, %r4;
	@%p37 bra 	$L__BB2_59;
	mul.wide.s32 	%rd91, %r36, 8;
	add.s64 	%rd92, %rd12, %rd91;
	add.s64 	%rd93, %rd13, %rd91;
	ld.global.f64 	%fd90, [%rd92];
	ld.global.f64 	%fd91, [%rd93];
	fma.rn.f64 	%fd92, %fd2, %fd90, %fd91;
	add.s64 	%rd94, %rd14, %rd91;
	st.global.f64 	[%rd94], %fd92;
$L__BB2_59:
	ret;

}
	// .globl	_ZN3cub18CUB_300001_SM_10006detail9transform16transform_kernelINS2_10policy_hubILb1EN4cuda3std3__45tupleIJN6thrust24THRUST_300001_SM_1000_NS6detail15normal_iteratorINSA_10device_ptrIdEEEESF_EEEE10policy1000El13daxpy_functorSF_JPdSK_EEEvT0_iT1_T2_DpNS2_10kernel_argIT3_EE
.visible .entry _ZN3cub18CUB_300001_SM_10006detail9transform16transform_kernelINS2_10policy_hubILb1EN4cuda3std3__45tupleIJN6thrust24THRUST_300001_SM_1000_NS6detail15normal_iteratorINSA_10device_ptrIdEEEESF_EEEE10policy1000El13daxpy_functorSF_JPdSK_EEEvT0_iT1_T2_DpNS2_10kernel_argIT3_EE(
	.param .u64 _ZN3cub18CUB_300001_SM_10006detail9transform16transform_kernelINS2_10policy_hubILb1EN4cuda3std3__45tupleIJN6thrust24THRUST_300001_SM_1000_NS6detail15normal_iteratorINSA_10device_ptrIdEEEESF_EEEE10policy1000El13daxpy_functorSF_JPdSK_EEEvT0_iT1_T2_DpNS2_10kernel_argIT3_EE_param_0,
	.param .u32 _ZN3cub18CUB_300001_SM_10006detail9transform16transform_kernelINS2_10policy_hubILb1EN4cuda3std3__45tupleIJN6thrust24THRUST_300001_SM_1000_NS6detail15normal_iteratorINSA_10device_ptrIdEEEESF_EEEE10policy1000El13daxpy_functorSF_JPdSK_EEEvT0_iT1_T2_DpNS2_10kernel_argIT3_EE_param_1,
	.param .align 8 .b8 _ZN3cub18CUB_300001_SM_10006detail9transform16transform_kernelINS2_10policy_hubILb1EN4cuda3std3__45tupleIJN6thrust24THRUST_300001_SM_1000_NS6detail15normal_iteratorINSA_10device_ptrIdEEEESF_EEEE10policy1000El13daxpy_functorSF_JPdSK_EEEvT0_iT1_T2_DpNS2_10kernel_argIT3_EE_param_2[8],
	.param .align 8 .b8 _ZN3cub18CUB_300001_SM_10006detail9transform16transform_kernelINS2_10policy_hubILb1EN4cuda3std3__45tupleIJN6thrust24THRUST_300001_SM_1000_NS6detail15normal_iteratorINSA_10device_ptrIdEEEESF_EEEE10policy1000El13daxpy_functorSF_JPdSK_EEEvT0_iT1_T2_DpNS2_10kernel_argIT3_EE_param_3[8],
	.param .align 8 .b8 _ZN3cub18CUB_300001_SM_10006detail9transform16transform_kernelINS2_10policy_hubILb1EN4cuda3std3__45tupleIJN6thrust24THRUST_300001_SM_1000_NS6detail15normal_iteratorINSA_10device_ptrIdEEEESF_EEEE10policy1000El13daxpy_functorSF_JPdSK_EEEvT0_iT1_T2_DpNS2_10kernel_argIT3_EE_param_4[16],
	.param .align 8 .b8 _ZN3cub18CUB_300001_SM_10006detail9transform16transform_kernelINS2_10policy_hubILb1EN4cuda3std3__45tupleIJN6thrust24THRUST_300001_SM_1000_NS6detail15normal_iteratorINSA_10device_ptrIdEEEESF_EEEE10policy1000El13daxpy_functorSF_JPdSK_EEEvT0_iT1_T2_DpNS2_10kernel_argIT3_EE_param_5[16]
)
.maxntid 128
{
	.reg .pred 	%p<38>;
	.reg .b32 	%r<80>;
	.reg .b64 	%rd<107>;
	.reg .b64 	%fd<93>;

	ld.param.f64 	%fd2, [_ZN3cub18CUB_300001_SM_10006detail9transform16transform_kernelINS2_10policy_hubILb1EN4cuda3std3__45tupleIJN6thrust24THRUST_300001_SM_1000_NS6detail15normal_iteratorINSA_10device_ptrIdEEEESF_EEEE10policy1000El13daxpy_functorSF_JPdSK_EEEvT0_iT1_T2_DpNS2_10kernel_argIT3_EE_param_2];
	ld.param.u64 	%rd29, [_ZN3cub18CUB_300001_SM_10006detail9transform16transform_kernelINS2_10policy_hubILb1EN4cuda3std3__45tupleIJN6thrust24THRUST_300001_SM_1000_NS6detail15normal_iteratorINSA_10device_ptrIdEEEESF_EEEE10policy1000El13daxpy_functorSF_JPdSK_EEEvT0_iT1_T2_DpNS2_10kernel_argIT3_EE_param_0];
	ld.param.u64 	%rd27, [_ZN3cub18CUB_300001_SM_10006detail9transform16transform_kernelINS2_10policy_hubILb1EN4cuda3std3__45tupleIJN6thrust24THRUST_300001_SM_1000_NS6detail15normal_iteratorINSA_10device_ptrIdEEEESF_EEEE10policy1000El13daxpy_functorSF_JPdSK_EEEvT0_iT1_T2_DpNS2_10kernel_argIT3_EE_param_5];
	ld.param.u64 	%rd25, [_ZN3cub18CUB_300001_SM_10006detail9transform16transform_kernelINS2_10policy_hubILb1EN4cuda3std3__45tupleIJN6thrust24THRUST_300001_SM_1000_NS6detail15normal_iteratorINSA_10device_ptrIdEEEESF_EEEE10policy1000El13daxpy_functorSF_JPdSK_EEEvT0_iT1_T2_DpNS2_10kernel_argIT3_EE_param_4];
	ld.param.u64 	%rd30, [_ZN3cub18CUB_300001_SM_10006detail9transform16transform_kernelINS2_10policy_hubILb1EN4cuda3std3__45tupleIJN6thrust24THRUST_300001_SM_1000_NS6detail15normal_iteratorINSA_10device_ptrIdEEEESF_EEEE10policy1000El13daxpy_functorSF_JPdSK_EEEvT0_iT1_T2_DpNS2_10kernel_argIT3_EE_param_3];
	ld.param.u32 	%r42, [_ZN3cub18CUB_300001_SM_10006detail9transform16transform_kernelINS2_10policy_hubILb1EN4cuda3std3__45tupleIJN6thrust24THRUST_300001_SM_1000_NS6detail15normal_iteratorINSA_10device_ptrIdEEEESF_EEEE10policy1000El13daxpy_functorSF_JPdSK_EEEvT0_iT1_T2_DpNS2_10kernel_argIT3_EE_param_1];
	cvta.to.global.u64 	%rd1, %rd30;
	cvta.to.global.u64 	%rd2, %rd25;
	cvta.to.global.u64 	%rd3, %rd27;
	shl.b32 	%r1, %r42, 7;
	mov.u32 	%r43, %ctaid.x;
	cvt.u64.u32 	%rd31, %r43;
	cvt.s64.s32 	%rd32, %r1;
	mul.lo.s64 	%rd4, %rd32, %rd31;
	sub.s64 	%rd33, %rd29, %rd4;
	min.s64 	%rd34, %rd33, %rd32;
	cvt.u32.u64 	%r2, %rd34;
	shl.b32 	%r3, %r2, 3;
	mov.u32 	%r4, %tid.x;
	shl.b32 	%r70, %r4, 7;
	setp.ge.s32 	%p1, %r70, %r3;
	@%p1 bra 	$L__BB3_5;
	shl.b64 	%rd5, %rd4, 3;
	add.s64 	%rd35, %rd2, %rd5;
	mul.wide.u32 	%rd6, %r4, 128;
	add.s64 	%rd104, %rd35, %rd6;
	mov.u32 	%r69, %r70;
$L__BB3_2:
	.pragma "nounroll";
	// begin inline asm
	prefetch.global.L2 [%rd104];
	// end inline asm
	add.s32 	%r69, %r69, 16384;
	add.s64 	%rd104, %rd104, 16384;
	setp.lt.s32 	%p2, %r69, %r3;
	@%p2 bra 	$L__BB3_2;
	add.s64 	%rd37, %rd3, %rd5;
	add.s64 	%rd105, %rd37, %rd6;
$L__BB3_4:
	.pragma "nounroll";
	// begin inline asm
	prefetch.global.L2 [%rd105];
	// end inline asm
	add.s32 	%r70, %r70, 16384;
	add.s64 	%rd105, %rd105, 16384;
	setp.lt.s32 	%p3, %r70, %r3;
	@%p3 bra 	$L__BB3_4;
$L__BB3_5:
	shl.b64 	%rd106, %rd4, 3;
	add.s64 	%rd13, %rd2, %rd106;
	add.s64 	%rd14, %rd3, %rd106;
	add.s64 	%rd15, %rd1, %rd106;
	setp.eq.s32 	%p4, %r1, %r2;
	@%p4 bra 	$L__BB3_47;
	setp.lt.s32 	%p5, %r42, 1;
	@%p5 bra 	$L__BB3_59;
	and.b32  	%r10, %r42, 7;
	setp.lt.u32 	%p6, %r42, 8;
	mov.b32 	%r77, 0;
	@%p6 bra 	$L__BB3_26;
	and.b32  	%r77, %r42, 2147483640;
	mov.b32 	%r73, 0;
$L__BB3_9:
	.pragma "nounroll";
	shl.b32 	%r46, %r73, 7;
	add.s32 	%r20, %r46, %r4;
	setp.ge.s32 	%p7, %r20, %r2;
	@%p7 bra 	$L__BB3_11;
	mul.wide.u32 	%rd40, %r20, 8;
	add.s64 	%rd41, %rd13, %rd40;
	add.s64 	%rd42, %rd14, %rd40;
	ld.global.f64 	%fd3, [%rd41];
	ld.global.f64 	%fd4, [%rd42];
	fma.rn.f64 	%fd5, %fd2, %fd3, %fd4;
	add.s64 	%rd43, %rd15, %rd40;
	st.global.f64 	[%rd43], %fd5;
$L__BB3_11:
	add.s32 	%r47, %r20, 128;
	setp.ge.s32 	%p8, %r47, %r2;
	mul.wide.s32 	%rd44, %r47, 8;
	add.s64 	%rd22, %rd13, %rd44;
	add.s64 	%rd23, %rd14, %rd44;
	add.s64 	%rd24, %rd15, %rd44;
	@%p8 bra 	$L__BB3_13;
	ld.global.f64 	%fd6, [%rd22];
	ld.global.f64 	%fd7, [%rd23];
	fma.rn.f64 	%fd8, %fd2, %fd6, %fd7;
	st.global.f64 	[%rd24], %fd8;
$L__BB3_13:
	add.s32 	%r48, %r20, 256;
	setp.ge.s32 	%p9, %r48, %r2;
	@%p9 bra 	$L__BB3_15;
	ld.global.f64 	%fd9, [%rd22+1024];
	ld.global.f64 	%fd10, [%rd23+1024];
	fma.rn.f64 	%fd11, %fd2, %fd9, %fd10;
	st.global.f64 	[%rd24+1024], %fd11;
$L__BB3_15:
	add.s32 	%r49, %r20, 384;
	setp.ge.s32 	%p10, %r49, %r2;
	@%p10 bra 	$L__BB3_17;
	ld.global.f64 	%fd12, [%rd22+2048];
	ld.global.f64 	%fd13, [%rd23+2048];
	fma.rn.f64 	%fd14, %fd2, %fd12, %fd13;
	st.global.f64 	[%rd24+2048], %fd14;
$L__BB3_17:
	add.s32 	%r50, %r20, 512;
	setp.ge.s32 	%p11, %r50, %r2;
	@%p11 bra 	$L__BB3_19;
	ld.global.f64 	%fd15, [%rd22+3072];
	ld.global.f64 	%fd16, [%rd23+3072];
	fma.rn.f64 	%fd17, %fd2, %fd15, %fd16;
	st.global.f64 	[%rd24+3072], %fd17;
$L__BB3_19:
	add.s32 	%r51, %r20, 640;
	setp.ge.s32 	%p12, %r51, %r2;
	@%p12 bra 	$L__BB3_21;
	ld.global.f64 	%fd18, [%rd22+4096];
	ld.global.f64 	%fd19, [%rd23+4096];
	fma.rn.f64 	%fd20, %fd2, %fd18, %fd19;
	st.global.f64 	[%rd24+4096], %fd20;
$L__BB3_21:
	add.s32 	%r52, %r20, 768;
	setp.ge.s32 	%p13, %r52, %r2;
	@%p13 bra 	$L__BB3_23;
	ld.global.f64 	%fd21, [%rd22+5120];
	ld.global.f64 	%fd22, [%rd23+5120];
	fma.rn.f64 	%fd23, %fd2, %fd21, %fd22;
	st.global.f64 	[%rd24+5120], %fd23;
$L__BB3_23:
	add.s32 	%r53, %r20, 896;
	setp.ge.s32 	%p14, %r53, %r2;
	@%p14 bra 	$L__BB3_25;
	ld.global.f64 	%fd24, [%rd22+6144];
	ld.global.f64 	%fd25, [%rd23+6144];
	fma.rn.f64 	%fd26, %fd2, %fd24, %fd25;
	st.global.f64 	[%rd24+6144], %fd26;
$L__BB3_25:
	add.s32 	%r73, %r73, 8;
	setp.eq.s32 	%p15, %r73, %r77;
	@%p15 bra 	$L__BB3_26;
	bra.uni 	$L__BB3_9;
$L__BB3_26:
	setp.eq.s32 	%p16, %r10, 0;
	@%p16 bra 	$L__BB3_59;
	and.b32  	%r30, %r42, 3;
	setp.lt.u32 	%p17, %r10, 4;
	@%p17 bra 	$L__BB3_37;
	shl.b32 	%r54, %r77, 7;
	add.s32 	%r31, %r54, %r4;
	setp.ge.s32 	%p18, %r31, %r2;
	@%p18 bra 	$L__BB3_30;
	mul.wide.s32 	%rd45, %r31, 8;
	add.s64 	%rd46, %rd13, %rd45;
	add.s64 	%rd47, %rd14, %rd45;
	ld.global.f64 	%fd27, [%rd46];
	ld.global.f64 	%fd28, [%rd47];
	fma.rn.f64 	%fd29, %fd2, %fd27, %fd28;
	add.s64 	%rd48, %rd15, %rd45;
	st.global.f64 	[%rd48], %fd29;
$L__BB3_30:
	add.s32 	%r32, %r31, 128;
	setp.ge.s32 	%p19, %r32, %r2;
	@%p19 bra 	$L__BB3_32;
	mul.wide.s32 	%rd49, %r32, 8;
	add.s64 	%rd50, %rd13, %rd49;
	add.s64 	%rd51, %rd14, %rd49;
	ld.global.f64 	%fd30, [%rd50];
	ld.global.f64 	%fd31, [%rd51];
	fma.rn.f64 	%fd32, %fd2, %fd30, %fd31;
	add.s64 	%rd52, %rd15, %rd49;
	st.global.f64 	[%rd52], %fd32;
$L__BB3_32:
	add.s32 	%r33, %r31, 256;
	setp.ge.s32 	%p20, %r33, %r2;
	@%p20 bra 	$L__BB3_34;
	mul.wide.s32 	%rd53, %r33, 8;
	add.s64 	%rd54, %rd13, %rd53;
	add.s64 	%rd55, %rd14, %rd53;
	ld.global.f64 	%fd33, [%rd54];
	ld.global.f64 	%fd34, [%rd55];
	fma.rn.f64 	%fd35, %fd2, %fd33, %fd34;
	add.s64 	%rd56, %rd15, %rd53;
	st.global.f64 	[%rd56], %fd35;
$L__BB3_34:
	add.s32 	%r34, %r31, 384;
	setp.ge.s32 	%p21, %r34, %r2;
	@%p21 bra 	$L__BB3_36;
	mul.wide.s32 	%rd57, %r34, 8;
	add.s64 	%rd58, %rd13, %rd57;
	add.s64 	%rd59, %rd14, %rd57;
	ld.global.f64 	%fd36, [%rd58];
	ld.global.f64 	%fd37, [%rd59];
	fma.rn.f64 	%fd38, %fd2, %fd36, %fd37;
	add.s64 	%rd60, %rd15, %rd57;
	st.global.f64 	[%rd60], %fd38;
$L__BB3_36:
	add.s32 	%r77, %r77, 4;
$L__BB3_37:
	setp.eq.s32 	%p22, %r30, 0;
	@%p22 bra 	$L__BB3_59;
	setp.eq.s32 	%p23, %r30, 1;
	@%p23 bra 	$L__BB3_44;
	shl.b32 	%r55, %r77, 7;
	add.s32 	%r37, %r55, %r4;
	setp.ge.s32 	%p24, %r37, %r2;
	@%p24 bra 	$L__BB3_41;
	mul.wide.s32 	%rd61, %r37, 8;
	add.s64 	%rd62, %rd13, %rd61;
	add.s64 	%rd63, %rd14, %rd61;
	ld.global.f64 	%fd39, [%rd62];
	ld.global.f64 	%fd40, [%rd63];
	fma.rn.f64 	%fd41, %fd2, %fd39, %fd40;
	add.s64 	%rd64, %rd15, %rd61;
	st.global.f64 	[%rd64], %fd41;
$L__BB3_41:
	add.s32 	%r38, %r37, 128;
	setp.ge.s32 	%p25, %r38, %r2;
	@%p25 bra 	$L__BB3_43;
	mul.wide.s32 	%rd65, %r38, 8;
	add.s64 	%rd66, %rd13, %rd65;
	add.s64 	%rd67, %rd14, %rd65;
	ld.global.f64 	%fd42, [%rd66];
	ld.global.f64 	%fd43, [%rd67];
	fma.rn.f64 	%fd44, %fd2, %fd42, %fd43;
	add.s64 	%rd68, %rd15, %rd65;
	st.global.f64 	[%rd68], %fd44;
$L__BB3_43:
	add.s32 	%r77, %r77, 2;
$L__BB3_44:
	and.b32  	%r56, %r42, 1;
	setp.eq.b32 	%p26, %r56, 1;
	not.pred 	%p27, %p26;
	@%p27 bra 	$L__BB3_59;
	shl.b32 	%r57, %r77, 7;
	add.s32 	%r41, %r57, %r4;
	setp.ge.s32 	%p28, %r41, %r2;
	@%p28 bra 	$L__BB3_59;
	mul.wide.s32 	%rd69, %r41, 8;
	add.s64 	%rd70, %rd13, %rd69;
	add.s64 	%rd71, %rd14, %rd69;
	ld.global.f64 	%fd45, [%rd70];
	ld.global.f64 	%fd46, [%rd71];
	fma.rn.f64 	%fd47, %fd2, %fd45, %fd46;
	add.s64 	%rd72, %rd15, %rd69;
	st.global.f64 	[%rd72], %fd47;
	bra.uni 	$L__BB3_59;
$L__BB3_47:
	setp.lt.s32 	%p29, %r42, 1;
	@%p29 bra 	$L__BB3_59;
	setp.lt.u32 	%p30, %r42, 8;
	mov.b32 	%r75, 0;
	@%p30 bra 	$L__BB3_51;
	and.b32  	%r75, %r42, 2147483640;
	neg.s32 	%r72, %r75;
	mul.wide.u32 	%rd73, %r4, 8;
	add.s64 	%rd16, %rd1, %rd73;
	add.s64 	%rd74, %rd106, 3072;
	add.s32 	%r71, %r4, 128;
	add.s64 	%rd18, %rd3, %rd74;
	add.s64 	%rd19, %rd1, %rd74;
$L__BB3_50:
	.pragma "nounroll";
	mul.wide.s32 	%rd75, %r71, 8;
	cvta.to.global.u64 	%rd76, %rd25;
	cvt.s64.s32 	%rd77, %r1;
	mov.u32 	%r61, %ctaid.x;
	cvt.u64.u32 	%rd78, %r61;
	mul.lo.s64 	%rd79, %rd77, %rd78;
	shl.b64 	%rd80, %rd79, 3;
	add.s64 	%rd81, %rd80, %rd76;
	add.s64 	%rd82, %rd81, %rd75;
	add.s64 	%rd83, %rd18, %rd75;
	add.s64 	%rd84, %rd19, %rd75;
	mul.wide.u32 	%rd85, %r4, 8;
	add.s64 	%rd86, %rd76, %rd85;
	add.s64 	%rd87, %rd86, %rd106;
	cvta.to.global.u64 	%rd88, %rd27;
	add.s64 	%rd89, %rd88, %rd85;
	add.s64 	%rd90, %rd89, %rd106;
	ld.global.f64 	%fd48, [%rd87];
	ld.global.f64 	%fd49, [%rd90];
	fma.rn.f64 	%fd50, %fd2, %fd48, %fd49;
	add.s64 	%rd91, %rd16, %rd106;
	st.global.f64 	[%rd91], %fd50;
	ld.global.f64 	%fd51, [%rd82];
	ld.global.f64 	%fd52, [%rd83+-3072];
	fma.rn.f64 	%fd53, %fd2, %fd51, %fd52;
	st.global.f64 	[%rd84+-3072], %fd53;
	ld.global.f64 	%fd54, [%rd82+1024];
	ld.global.f64 	%fd55, [%rd83+-2048];
	fma.rn.f64 	%fd56, %fd2, %fd54, %fd55;
	st.global.f64 	[%rd84+-2048], %fd56;
	ld.global.f64 	%fd57, [%rd82+2048];
	ld.global.f64 	%fd58, [%rd83+-1024];
	fma.rn.f64 	%fd59, %fd2, %fd57, %fd58;
	st.global.f64 	[%rd84+-1024], %fd59;
	ld.global.f64 	%fd60, [%rd82+3072];
	ld.global.f64 	%fd61, [%rd83];
	fma.rn.f64 	%fd62, %fd2, %fd60, %fd61;
	st.global.f64 	[%rd84], %fd62;
	ld.global.f64 	%fd63, [%rd82+4096];
	ld.global.f64 	%fd64, [%rd83+1024];
	fma.rn.f64 	%fd65, %fd2, %fd63, %fd64;
	st.global.f64 	[%rd84+1024], %fd65;
	ld.global.f64 	%fd66, [%rd82+5120];
	ld.global.f64 	%fd67, [%rd83+2048];
	fma.rn.f64 	%fd68, %fd2, %fd66, %fd67;
	st.global.f64 	[%rd84+2048], %fd68;
	ld.global.f64 	%fd69, [%rd82+6144];
	ld.global.f64 	%fd70, [%rd83+3072];
	fma.rn.f64 	%fd71, %fd2, %fd69, %fd70;
	st.global.f64 	[%rd84+3072], %fd71;
	add.s32 	%r72, %r72, 8;
	add.s64 	%rd106, %rd106, 8192;
	add.s32 	%r71, %r71, 1024;
	setp.eq.s32 	%p31, %r72, 0;
	@%p31 bra 	$L__BB3_51;
	bra.uni 	$L__BB3_50;
$L__BB3_51:
	and.b32  	%r23, %r42, 7;
	setp.eq.s32 	%p32, %r23, 0;
	@%p32 bra 	$L__BB3_59;
	and.b32  	%r24, %r42, 3;
	setp.lt.u32 	%p33, %r23, 4;
	@%p33 bra 	$L__BB3_54;
	shl.b32 	%r62, %r75, 7;
	add.s32 	%r63, %r62, %r4;
	mul.wide.s32 	%rd92, %r63, 8;
	add.s64 	%rd93, %rd13, %rd92;
	add.s64 	%rd94, %rd14, %rd92;
	ld.global.f64 	%fd72, [%rd93];
	ld.global.f64 	%fd73, [%rd94];
	fma.rn.f64 	%fd74, %fd2, %fd72, %fd73;
	add.s64 	%rd95, %rd15, %rd92;
	st.global.f64 	[%rd95], %fd74;
	ld.global.f64 	%fd75, [%rd93+1024];
	ld.global.f64 	%fd76, [%rd94+1024];
	fma.rn.f64 	%fd77, %fd2, %fd75, %fd76;
	st.global.f64 	[%rd95+1024], %fd77;
	ld.global.f64 	%fd78, [%rd93+2048];
	ld.global.f64 	%fd79, [%rd94+2048];
	fma.rn.f64 	%fd80, %fd2, %fd78, %fd79;
	st.global.f64 	[%rd95+2048], %fd80;
	ld.global.f64 	%fd81, [%rd93+3072];
	ld.global.f64 	%fd82, [%rd94+3072];
	fma.rn.f64 	%fd83, %fd2, %fd81, %fd82;
	st.global.f64 	[%rd95+3072], %fd83;
	add.s32 	%r75, %r75, 4;
$L__BB3_54:
	setp.eq.s32 	%p34, %r24, 0;
	@%p34 bra 	$L__BB3_59;
	setp.eq.s32 	%p35, %r24, 1;
	@%p35 bra 	$L__BB3_57;
	shl.b32 	%r64, %r75, 7;
	add.s32 	%r65, %r64, %r4;
	mul.wide.s32 	%rd96, %r65, 8;
	add.s64 	%rd97, %rd13, %rd96;
	add.s64 	%rd98, %rd14, %rd96;
	ld.global.f64 	%fd84, [%rd97];
	ld.global.f64 	%fd85, [%rd98];
	fma.rn.f64 	%fd86, %fd2, %fd84, %fd85;
	add.s64 	%rd99, %rd15, %rd96;
	st.global.f64 	[%rd99], %fd86;
	ld.global.f64 	%fd87, [%rd97+1024];
	ld.global.f64 	%fd88, [%rd98+1024];
	fma.rn.f64 	%fd89, %fd2, %fd87, %fd88;
	st.global.f64 	[%rd99+1024], %fd89;
	add.s32 	%r75, %r75, 2;
$L__BB3_57:
	and.b32  	%r66, %r42, 1;
	setp.eq.b32 	%p36, %r66, 1;
	not.pred 	%p37, %p36;
	@%p37 bra 	$L__BB3_59;
	shl.b32 	%r67, %r75, 7;
	add.s32 	%r68, %r67, %r4;
	mul.wide.s32 	%rd100, %r68, 8;
	add.s64 	%rd101, %rd13, %rd100;
	add.s64 	%rd102, %rd14, %rd100;
	ld.global.f64 	%fd90, [%rd101];
	ld.global.f64 	%fd91, [%rd102];
	fma.rn.f64 	%fd92, %fd2, %fd90, %fd91;
	add.s64 	%rd103, %rd15, %rd100;
	st.global.f64 	[%rd103], %fd92;
$L__BB3_59:
	ret;

}


// ===== COMPILED SASS (sm_100) =====

	.target	sm_100

	.elftype	@"ET_EXEC"


//--------------------- .note.nv.tkinfo           --------------------------
	.section	.note.nv.tkinfo,"",@"SHT_NOTE"
	.sectionflags	@"SHF_NOTE_NV_TKINFO"
	.tkinfo
        /*0018*/ 	.word	0x00000002
        /*0030*/ 	.string	""
        /*0030*/ 	.string	"ptxas"
        /*0030*/ 	.string	"Cuda compilation tools, release 13.0, V13.0.88"
        /*0030*/ 	.string	"Build cuda_13.0.r13.0/compiler.36424714_0"
        /*0030*/ 	.string	"-arch sm_100 -m 64 "



//--------------------- .note.nv.cuinfo           --------------------------
	.section	.note.nv.cuinfo,"",@"SHT_NOTE"
	.sectionflags	@"SHF_NOTE_NV_CUINFO"
        /*0018*/ 	.short	0x0002
        /*001a*/ 	.short	0x0064
        /*001c*/ 	.short	0x0082
	.zero		2


//--------------------- .nv.info                  --------------------------
	.section	.nv.info,"",@"SHT_CUDA_INFO"
	.align	4


	//----- nvinfo : EIATTR_REGCOUNT
	.align		4
        /*0000*/ 	.byte	0x04, 0x2f
        /*0002*/ 	.short	(.L_46 - .L_45)
	.align		4
.L_45:
        /*0004*/ 	.word	index@(_ZN3cub18CUB_300001_SM_10006detail11EmptyKernelIvEEvv)
        /*0008*/ 	.word	0x00000004


	//----- nvinfo : EIATTR_FRAME_SIZE
	.align		4
.L_46:
        /*000c*/ 	.byte	0x04, 0x11
        /*000e*/ 	.short	(.L_48 - .L_47)
	.align		4
.L_47:
        /*0010*/ 	.word	index@(_ZN3cub18CUB_300001_SM_10006detail11EmptyKernelIvEEvv)
        /*0014*/ 	.word	0x00000000


	//----- nvinfo : EIATTR_REGCOUNT
	.align		4
.L_48:
        /*0018*/ 	.byte	0x04, 0x2f
        /*001a*/ 	.short	(.L_50 - .L_49)
	.align		4
.L_49:
        /*001c*/ 	.word	index@(_ZN3cub18CUB_300001_SM_10006detail8for_each13static_kernelINS2_12policy_hub_t12policy_500_tEmN6thrust24THRUST_300001_SM_1000_NS8cuda_cub20__uninitialized_fill7functorINS7_10device_ptrIdEEdEEEEvT0_T1_)
        /*0020*/ 	.word	0x00000009


	//----- nvinfo : EIATTR_FRAME_SIZE
	.align		4
.L_50:
        /*0024*/ 	.byte	0x04, 0x11
        /*0026*/ 	.short	(.L_52 - .L_51)
	.align		4
.L_51:
        /*0028*/ 	.word	index@(_ZN3cub18CUB_300001_SM_10006detail8for_each13static_kernelINS2_12policy_hub_t12policy_500_tEmN6thrust24THRUST_300001_SM_1000_NS8cuda_cub20__uninitialized_fill7functorINS7_10device_ptrIdEEdEEEEvT0_T1_)
        /*002c*/ 	.word	0x00000000


	//----- nvinfo : EIATTR_REGCOUNT
	.align		4
.L_52:
        /*0030*/ 	.byte	0x04, 0x2f
        /*0032*/ 	.short	(.L_54 - .L_53)
	.align		4
.L_53:
        /*0034*/ 	.word	index@(_ZN3cub18CUB_300001_SM_10006detail9transform16transform_kernelINS2_10policy_hubILb1EN4cuda3std3__45tupleIJN6thrust24THRUST_300001_SM_1000_NS6detail15normal_iteratorINSA_10device_ptrIdEEEESF_EEEE10policy1000Ei13daxpy_functorSF_JPdSK_EEEvT0_iT1_T2_DpNS2_10kernel_argIT3_EE)
        /*0038*/ 	.word	0x00000020


	//----- nvinfo : EIATTR_FRAME_SIZE
	.align		4
.L_54:
        /*003c*/ 	.byte	0x04, 0x11
        /*003e*/ 	.short	(.L_56 - .L_55)
	.align		4
.L_55:
        /*0040*/ 	.word	index@(_ZN3cub18CUB_300001_SM_10006detail9transform16transform_kernelINS2_10policy_hubILb1EN4cuda3std3__45tupleIJN6thrust24THRUST_300001_SM_1000_NS6detail15normal_iteratorINSA_10device_ptrIdEEEESF_EEEE10policy1000Ei13daxpy_functorSF_JPdSK_EEEvT0_iT1_T2_DpNS2_10kernel_argIT3_EE)
        /*0044*/ 	.word	0x00000000


	//----- nvinfo : EIATTR_REGCOUNT
	.align		4
.L_56:
        /*0048*/ 	.byte	0x04, 0x2f
        /*004a*/ 	.short	(.L_58 - .L_57)
	.align		4
.L_57:
        /*004c*/ 	.word	index@(_ZN3cub18CUB_300001_SM_10006detail9transform16transform_kernelINS2_10policy_hubILb1EN4cuda3std3__45tupleIJN6thrust24THRUST_300001_SM_1000_NS6detail15normal_iteratorINSA_10device_ptrIdEEEESF_EEEE10policy1000El13daxpy_functorSF_JPdSK_EEEvT0_iT1_T2_DpNS2_10kernel_argIT3_EE)
        /*0050*/ 	.word	0x00000020


	//----- nvinfo : EIATTR_FRAME_SIZE
	.align		4
.L_58:
        /*0054*/ 	.byte	0x04, 0x11
        /*0056*/ 	.short	(.L_60 - .L_59)
	.align		4
.L_59:
        /*0058*/ 	.word	index@(_ZN3cub18CUB_300001_SM_10006detail9transform16transform_kernelINS2_10policy_hubILb1EN4cuda3std3__45tupleIJN6thrust24THRUST_300001_SM_1000_NS6detail15normal_iteratorINSA_10device_ptrIdEEEESF_EEEE10policy1000El13daxpy_functorSF_JPdSK_EEEvT0_iT1_T2_DpNS2_10kernel_argIT3_EE)
        /*005c*/ 	.word	0x00000000


	//----- nvinfo : EIATTR_MIN_STACK_SIZE
	.align		4
.L_60:
        /*0060*/ 	.byte	0x04, 0x12
        /*0062*/ 	.short	(.L_62 - .L_61)
	.align		4
.L_61:
        /*0064*/ 	.word	index@(_ZN3cub18CUB_300001_SM_10006detail9transform16transform_kernelINS2_10policy_hubILb1EN4cuda3std3__45tupleIJN6thrust24THRUST_300001_SM_1000_NS6detail15normal_iteratorINSA_10device_ptrIdEEEESF_EEEE10policy1000El13daxpy_functorSF_JPdSK_EEEvT0_iT1_T2_DpNS2_10kernel_argIT3_EE)
        /*0068*/ 	.word	0x00000000


	//----- nvinfo : EIATTR_MIN_STACK_SIZE
	.align		4
.L_62:
        /*006c*/ 	.byte	0x04, 0x12
        /*006e*/ 	.short	(.L_64 - .L_63)
	.align		4
.L_63:
        /*0070*/ 	.word	index@(_ZN3cub18CUB_300001_SM_10006detail9transform16transform_kernelINS2_10policy_hubILb1EN4cuda3std3__45tupleIJN6thrust24THRUST_300001_SM_1000_NS6detail15normal_iteratorINSA_10device_ptrIdEEEESF_EEEE10policy1000Ei13daxpy_functorSF_JPdSK_EEEvT0_iT1_T2_DpNS2_10kernel_argIT3_EE)
        /*0074*/ 	.word	0x00000000


	//----- nvinfo : EIATTR_MIN_STACK_SIZE
	.align		4
.L_64:
        /*0078*/ 	.byte	0x04, 0x12
        /*007a*/ 	.short	(.L_66 - .L_65)
	.align		4
.L_65:
        /*007c*/ 	.word	index@(_ZN3cub18CUB_300001_SM_10006detail8for_each13static_kernelINS2_12policy_hub_t12policy_500_tEmN6thrust24THRUST_300001_SM_1000_NS8cuda_cub20__uninitialized_fill7functorINS7_10device_ptrIdEEdEEEEvT0_T1_)
        /*0080*/ 	.word	0x00000000


	//----- nvinfo : EIATTR_MIN_STACK_SIZE
	.align		4
.L_66:
        /*0084*/ 	.byte	0x04, 0x12
        /*0086*/ 	.short	(.L_68 - .L_67)
	.align		4
.L_67:
        /*0088*/ 	.word	index@(_ZN3cub18CUB_300001_SM_10006detail11EmptyKernelIvEEvv)
        /*008c*/ 	.word	0x00000000
.L_68:


//--------------------- .nv.compat                --------------------------
	.section	.nv.compat,"",@"SHT_CUDA_COMPAT_INFO"
	.align	4
        /*0000*/ 	.byte	0x02, 0x09, 0x00, 0x00, 0x02, 0x02, 0x01, 0x00, 0x02, 0x05, 0x05, 0x00, 0x03, 0x07, 0x01, 0x01
        /*0010*/ 	.byte	0x02, 0x03, 0x00, 0x00, 0x02, 0x06, 0x01, 0x00, 0x04, 0x0b, 0x08, 0x00, 0x01, 0x00, 0x00, 0x00
        /*0020*/ 	.byte	0x00, 0x00, 0x00, 0x00


//--------------------- .nv.info._ZN3cub18CUB_300001_SM_10006detail9transform16transform_kernelINS2_10policy_hubILb1EN4cuda3std3__45tupleIJN6thrust24THRUST_300001_SM_1000_NS6detail15normal_iteratorINSA_10device_ptrIdEEEESF_EEEE10policy1000El13daxpy_functorSF_JPdSK_EEEvT0_iT1_T2_DpNS2_10kernel_argIT3_EE --------------------------
	.section	.nv.info._ZN3cub18CUB_300001_SM_10006detail9transform16transform_kernelINS2_10policy_hubILb1EN4cuda3std3__45tupleIJN6thrust24THRUST_300001_SM_1000_NS6detail15normal_iteratorINSA_10device_ptrIdEEEESF_EEEE10policy1000El13daxpy_functorSF_JPdSK_EEEvT0_iT1_T2_DpNS2_10kernel_argIT3_EE,"",@"SHT_CUDA_INFO"
	.sectionflags	@""
	.align	4


	//----- nvinfo : EIATTR_CUDA_API_VERSION
	.align		4
        /*0000*/ 	.byte	0x04, 0x37
        /*0002*/ 	.short	(.L_70 - .L_69)
.L_69:
        /*0004*/ 	.word	0x00000082


	//----- nvinfo : EIATTR_KPARAM_INFO
	.align		4
.L_70:
        /*0008*/ 	.byte	0x04, 0x17
        /*000a*/ 	.short	(.L_72 - .L_71)
.L_71:
        /*000c*/ 	.word	0x00000000
        /*0010*/ 	.short	0x0005
        /*0012*/ 	.short	0x0030
        /*0014*/ 	.byte	0x00, 0xf0, 0x41, 0x00


	//----- nvinfo : EIATTR_KPARAM_INFO
	.align		4
.L_72:
        /*0018*/ 	.byte	0x04, 0x17
        /*001a*/ 	.short	(.L_74 - .L_73)
.L_73:
        /*001c*/ 	.word	0x00000000
        /*0020*/ 	.short	0x0004
        /*0022*/ 	.short	0x0020
        /*0024*/ 	.byte	0x00, 0xf0, 0x41, 0x00


	//----- nvinfo : EIATTR_KPARAM_INFO
	.align		4
.L_74:
        /*0028*/ 	.byte	0x04, 0x17
        /*002a*/ 	.short	(.L_76 - .L_75)
.L_75:
        /*002c*/ 	.word	0x00000000
        /*0030*/ 	.short	0x0003
        /*0032*/ 	.short	0x0018
        /*0034*/ 	.byte	0x00, 0xf0, 0x21, 0x00


	//----- nvinfo : EIATTR_KPARAM_INFO
	.align		4
.L_76:
        /*0038*/ 	.byte	0x04, 0x17
        /*003a*/ 	.short	(.L_78 - .L_77)
.L_77:
        /*003c*/ 	.word	0x00000000
        /*0040*/ 	.short	0x0002
        /*0042*/ 	.short	0x0010
        /*0044*/ 	.byte	0x00, 0xf0, 0x21, 0x00


	//----- nvinfo : EIATTR_KPARAM_INFO
	.align		4
.L_78:
        /*0048*/ 	.byte	0x04, 0x17
        /*004a*/ 	.short	(.L_80 - .L_79)
.L_79:
        /*004c*/ 	.word	0x00000000
        /*0050*/ 	.short	0x0001
        /*0052*/ 	.short	0x0008
        /*0054*/ 	.byte	0x00, 0xf0, 0x11, 0x00


	//----- nvinfo : EIATTR_KPARAM_INFO
	.align		4
.L_80:
        /*0058*/ 	.byte	0x04, 0x17
        /*005a*/ 	.short	(.L_82 - .L_81)
.L_81:
        /*005c*/ 	.word	0x00000000
        /*0060*/ 	.short	0x0000
        /*0062*/ 	.short	0x0000
        /*0064*/ 	.byte	0x00, 0xf0, 0x21, 0x00


	//----- nvinfo : EIATTR_SPARSE_MMA_MASK
	.align		4
.L_82:
        /*0068*/ 	.byte	0x03, 0x50
        /*006a*/ 	.short	0x0000


	//----- nvinfo : EIATTR_MAXREG_COUNT
	.align		4
        /*006c*/ 	.byte	0x03, 0x1b
        /*006e*/ 	.short	0x00ff


	//----- nvinfo : EIATTR_MERCURY_ISA_VERSION
	.align		4
        /*0070*/ 	.byte	0x03, 0x5f
        /*0072*/ 	.short	0x0101


	//----- nvinfo : EIATTR_VRC_CTA_INIT_COUNT
	.align		4
        /*0074*/ 	.byte	0x02, 0x4a
	.zero		1
	.zero		1


	//----- nvinfo : EIATTR_EXIT_INSTR_OFFSETS
	.align		4
        /*0078*/ 	.byte	0x04, 0x1c
        /*007a*/ 	.short	(.L_84 - .L_83)


	//   ....[0]....
.L_83:
        /*007c*/ 	.word	0x000003f0


	//   ....[1]....
        /*0080*/ 	.word	0x00000ca0


	//   ....[2]....
        /*0084*/ 	.word	0x00000f90


	//   ....[3]....
        /*0088*/ 	.word	0x00001130


	//   ....[4]....
        /*008c*/ 	.word	0x00001160


	//   ....[5]....
        /*0090*/ 	.word	0x000011f0


	//   ....[6]....
        /*0094*/ 	.word	0x00001210


	//   ....[7]....
        /*0098*/ 	.word	0x000016c0


	//   ....[8]....
        /*009c*/ 	.word	0x00001920


	//   ....[9]....
        /*00a0*/ 	.word	0x00001a50


	//   ....[10]....
        /*00a4*/ 	.word	0x00001af0


	//----- nvinfo : EIATTR_MAX_THREADS
	.align		4
.L_84:
        /*00a8*/ 	.byte	0x04, 0x05
        /*00aa*/ 	.short	(.L_86 - .L_85)
.L_85:
        /*00ac*/ 	.word	0x00000080
        /*00b0*/ 	.word	0x00000001
        /*00b4*/ 	.word	0x00000001


	//----- nvinfo : EIATTR_CRS_STACK_SIZE
	.align		4
.L_86:
        /*00b8*/ 	.byte	0x04, 0x1e
        /*00ba*/ 	.short	(.L_88 - .L_87)
.L_87:
        /*00bc*/ 	.word	0x00000000


	//----- nvinfo : EIATTR_CBANK_PARAM_SIZE
	.align		4
.L_88:
        /*00c0*/ 	.byte	0x03, 0x19
        /*00c2*/ 	.short	0x0040


	//----- nvinfo : EIATTR_PARAM_CBANK
	.align		4
        /*00c4*/ 	.byte	0x04, 0x0a
        /*00c6*/ 	.short	(.L_90 - .L_89)
	.align		4
.L_89:
        /*00c8*/ 	.word	index@(.nv.constant0._ZN3cub18CUB_300001_SM_10006detail9transform16transform_kernelINS2_10policy_hubILb1EN4cuda3std3__45tupleIJN6thrust24THRUST_300001_SM_1000_NS6detail15normal_iteratorINSA_10device_ptrIdEEEESF_EEEE10policy1000El13daxpy_functorSF_JPdSK_EEEvT0_iT1_T2_DpNS2_10kernel_argIT3_EE)
        /*00cc*/ 	.short	0x0380
        /*00ce*/ 	.short	0x0040


	//----- nvinfo : EIATTR_SW_WAR
	.align		4
.L_90:
        /*00d0*/ 	.byte	0x04, 0x36
        /*00d2*/ 	.short	(.L_92 - .L_91)
.L_91:
        /*00d4*/ 	.word	0x00000008
.L_92:


//--------------------- .nv.info._ZN3cub18CUB_300001_SM_10006detail9transform16transform_kernelINS2_10policy_hubILb1EN4cuda3std3__45tupleIJN6thrust24THRUST_300001_SM_1000_NS6detail15normal_iteratorINSA_10device_ptrIdEEEESF_EEEE10policy1000Ei13daxpy_functorSF_JPdSK_EEEvT0_iT1_T2_DpNS2_10kernel_argIT3_EE --------------------------
	.section	.nv.info._ZN3cub18CUB_300001_SM_10006detail9transform16transform_kernelINS2_10policy_hubILb1EN4cuda3std3__45tupleIJN6thrust24THRUST_300001_SM_1000_NS6detail15normal_iteratorINSA_10device_ptrIdEEEESF_EEEE10policy1000Ei13daxpy_functorSF_JPdSK_EEEvT0_iT1_T2_DpNS2_10kernel_argIT3_EE,"",@"SHT_CUDA_INFO"
	.sectionflags	@""
	.align	4


	//----- nvinfo : EIATTR_CUDA_API_VERSION
	.align		4
        /*0000*/ 	.byte	0x04, 0x37
        /*0002*/ 	.short	(.L_94 - .L_93)
.L_93:
        /*0004*/ 	.word	0x00000082


	//----- nvinfo : EIATTR_KPARAM_INFO
	.align		4
.L_94:
        /*0008*/ 	.byte	0x04, 0x17
        /*000a*/ 	.short	(.L_96 - .L_95)
.L_95:
        /*000c*/ 	.word	0x00000000
        /*0010*/ 	.short	0x0005
        /*0012*/ 	.short	0x0028
        /*0014*/ 	.byte	0x00, 0xf0, 0x41, 0x00


	//----- nvinfo : EIATTR_KPARAM_INFO
	.align		4
.L_96:
        /*0018*/ 	.byte	0x04, 0x17
        /*001a*/ 	.short	(.L_98 - .L_97)
.L_97:
        /*001c*/ 	.word	0x00000000
        /*0020*/ 	.short	0x0004
        /*0022*/ 	.short	0x0018
        /*0024*/ 	.byte	0x00, 0xf0, 0x41, 0x00


	//----- nvinfo : EIATTR_KPARAM_INFO
	.align		4
.L_98:
        /*0028*/ 	.byte	0x04, 0x17
        /*002a*/ 	.short	(.L_100 - .L_99)
.L_99:
        /*002c*/ 	.word	0x00000000
        /*0030*/ 	.short	0x0003
        /*0032*/ 	.short	0x0010
        /*0034*/ 	.byte	0x00, 0xf0, 0x21, 0x00


	//----- nvinfo : EIATTR_KPARAM_INFO
	.align		4
.L_100:
        /*0038*/ 	.byte	0x04, 0x17
        /*003a*/ 	.short	(.L_102 - .L_101)
.L_101:
        /*003c*/ 	.word	0x00000000
        /*0040*/ 	.short	0x0002
        /*0042*/ 	.short	0x0008
        /*0044*/ 	.byte	0x00, 0xf0, 0x21, 0x00


	//----- nvinfo : EIATTR_KPARAM_INFO
	.align		4
.L_102:
        /*0048*/ 	.byte	0x04, 0x17
        /*004a*/ 	.short	(.L_104 - .L_103)
.L_103:
        /*004c*/ 	.word	0x00000000
        /*0050*/ 	.short	0x0001
        /*0052*/ 	.short	0x0004
        /*0054*/ 	.byte	0x00, 0xf0, 0x11, 0x00


	//----- nvinfo : EIATTR_KPARAM_INFO
	.align		4
.L_104:
        /*0058*/ 	.byte	0x04, 0x17
        /*005a*/ 	.short	(.L_106 - .L_105)
.L_105:
        /*005c*/ 	.word	0x00000000
        /*0060*/ 	.short	0x0000
        /*0062*/ 	.short	0x0000
        /*0064*/ 	.byte	0x00, 0xf0, 0x11, 0x00


	//----- nvinfo : EIATTR_SPARSE_MMA_MASK
	.align		4
.L_106:
        /*0068*/ 	.byte	0x03, 0x50
        /*006a*/ 	.short	0x0000


	//----- nvinfo : EIATTR_MAXREG_COUNT
	.align		4
        /*006c*/ 	.byte	0x03, 0x1b
        /*006e*/ 	.short	0x00ff


	//----- nvinfo : EIATTR_MERCURY_ISA_VERSION
	.align		4
        /*0070*/ 	.byte	0x03, 0x5f
        /*0072*/ 	.short	0x0101


	//----- nvinfo : EIATTR_VRC_CTA_INIT_COUNT
	.align		4
        /*0074*/ 	.byte	0x02, 0x4a
	.zero		1
	.zero		1


	//----- nvinfo : EIATTR_EXIT_INSTR_OFFSETS
	.align		4
        /*0078*/ 	.byte	0x04, 0x1c
        /*007a*/ 	.short	(.L_108 - .L_107)


	//   ....[0]....
.L_107:
        /*007c*/ 	.word	0x00000310


	//   ....[1]....
        /*0080*/ 	.word	0x00000850


	//   ....[2]....
        /*0084*/ 	.word	0x00000aa0


	//   ....[3]....
        /*0088*/ 	.word	0x00000bd0


	//   ....[4]....
        /*008c*/ 	.word	0x00000c70


	//   ....[5]....
        /*0090*/ 	.word	0x00000ca0


	//   ....[6]....
        /*0094*/ 	.word	0x00001200


	//   ....[7]....
        /*0098*/ 	.word	0x000014f0


	//   ....[8]....
        /*009c*/ 	.word	0x00001690


	//   ....[9]....
        /*00a0*/ 	.word	0x000016c0


	//   ....[10]....
        /*00a4*/ 	.word	0x00001750


	//----- nvinfo : EIATTR_MAX_THREADS
	.align		4
.L_108:
        /*00a8*/ 	.byte	0x04, 0x05
        /*00aa*/ 	.short	(.L_110 - .L_109)
.L_109:
        /*00ac*/ 	.word	0x00000080
        /*00b0*/ 	.word	0x00000001
        /*00b4*/ 	.word	0x00000001


	//----- nvinfo : EIATTR_CRS_STACK_SIZE
	.align		4
.L_110:
        /*00b8*/ 	.byte	0x04, 0x1e
        /*00ba*/ 	.short	(.L_112 - .L_111)
.L_111:
        /*00bc*/ 	.word	0x00000000


	//----- nvinfo : EIATTR_CBANK_PARAM_SIZE
	.align		4
.L_112:
        /*00c0*/ 	.byte	0x03, 0x19
        /*00c2*/ 	.short	0x0038


	//----- nvinfo : EIATTR_PARAM_CBANK
	.align		4
        /*00c4*/ 	.byte	0x04, 0x0a
        /*00c6*/ 	.short	(.L_114 - .L_113)
	.align		4
.L_113:
        /*00c8*/ 	.word	index@(.nv.constant0._ZN3cub18CUB_300001_SM_10006detail9transform16transform_kernelINS2_10policy_hubILb1EN4cuda3std3__45tupleIJN6thrust24THRUST_300001_SM_1000_NS6detail15normal_iteratorINSA_10device_ptrIdEEEESF_EEEE10policy1000Ei13daxpy_functorSF_JPdSK_EEEvT0_iT1_T2_DpNS2_10kernel_argIT3_EE)
        /*00cc*/ 	.short	0x0380
        /*00ce*/ 	.short	0x0038


	//----- nvinfo : EIATTR_SW_WAR
	.align		4
.L_114:
        /*00d0*/ 	.byte	0x04, 0x36
        /*00d2*/ 	.short	(.L_116 - .L_115)
.L_115:
        /*00d4*/ 	.word	0x00000008
.L_116:


//--------------------- .nv.info._ZN3cub18CUB_300001_SM_10006detail8for_each13static_kernelINS2_12policy_hub_t12policy_500_tEmN6thrust24THRUST_300001_SM_1000_NS8cuda_cub20__uninitialized_fill7functorINS7_10device_ptrIdEEdEEEEvT0_T1_ --------------------------
	.section	.nv.info._ZN3cub18CUB_300001_SM_10006detail8for_each13static_kernelINS2_12policy_hub_t12policy_500_tEmN6thrust24THRUST_300001_SM_1000_NS8cuda_cub20__uninitialized_fill7functorINS7_10device_ptrIdEEdEEEEvT0_T1_,"",@"SHT_CUDA_INFO"
	.sectionflags	@""
	.align	4


	//----- nvinfo : EIATTR_CUDA_API_VERSION
	.align		4
        /*0000*/ 	.byte	0x04, 0x37
        /*0002*/ 	.short	(.L_118 - .L_117)
.L_117:
        /*0004*/ 	.word	0x00000082


	//----- nvinfo : EIATTR_KPARAM_INFO
	.align		4
.L_118:
        /*0008*/ 	.byte	0x04, 0x17
        /*000a*/ 	.short	(.L_120 - .L_119)
.L_119:
        /*000c*/ 	.word	0x00000000
        /*0010*/ 	.short	0x0001
        /*0012*/ 	.short	0x0008
        /*0014*/ 	.byte	0x00, 0xf0, 0x41, 0x00


	//----- nvinfo : EIATTR_KPARAM_INFO
	.align		4
.L_120:
        /*0018*/ 	.byte	0x04, 0x17
        /*001a*/ 	.short	(.L_122 - .L_121)
.L_121:
        /*001c*/ 	.word	0x00000000
        /*0020*/ 	.short	0x0000
        /*0022*/ 	.short	0x0000
        /*0024*/ 	.byte	0x00, 0xf0, 0x21, 0x00


	//----- nvinfo : EIATTR_SPARSE_MMA_MASK
	.align		4
.L_122:
        /*0028*/ 	.byte	0x03, 0x50
        /*002a*/ 	.short	0x0000


	//----- nvinfo : EIATTR_MAXREG_COUNT
	.align		4
        /*002c*/ 	.byte	0x03, 0x1b
        /*002e*/ 	.short	0x00ff


	//----- nvinfo : EIATTR_MERCURY_ISA_VERSION
	.align		4
        /*0030*/ 	.byte	0x03, 0x5f
        /*0032*/ 	.short	0x0101


	//----- nvinfo : EIATTR_VRC_CTA_INIT_COUNT
	.align		4
        /*0034*/ 	.byte	0x02, 0x4a
	.zero		1
	.zero		1


	//----- nvinfo : EIATTR_EXIT_INSTR_OFFSETS
	.align		4
        /*0038*/ 	.byte	0x04, 0x1c
        /*003a*/ 	.short	(.L_124 - .L_123)


	//   ....[0]....
.L_123:
        /*003c*/ 	.word	0x00000130


	//   ....[1]....
        /*0040*/ 	.word	0x00000230


	//   ....[2]....
        /*0044*/ 	.word	0x00000260


	//----- nvinfo : EIATTR_MAX_THREADS
	.align		4
.L_124:
        /*0048*/ 	.byte	0x04, 0x05
        /*004a*/ 	.short	(.L_126 - .L_125)
.L_125:
        /*004c*/ 	.word	0x00000100
        /*0050*/ 	.word	0x00000001
        /*0054*/ 	.word	0x00000001


	//----- nvinfo : EIATTR_CBANK_PARAM_SIZE
	.align		4
.L_126:
        /*0058*/ 	.byte	0x03, 0x19
        /*005a*/ 	.short	0x0018


	//----- nvinfo : EIATTR_PARAM_CBANK
	.align		4
        /*005c*/ 	.byte	0x04, 0x0a
        /*005e*/ 	.short	(.L_128 - .L_127)
	.align		4
.L_127:
        /*0060*/ 	.word	index@(.nv.constant0._ZN3cub18CUB_300001_SM_10006detail8for_each13static_kernelINS2_12policy_hub_t12policy_500_tEmN6thrust24THRUST_300001_SM_1000_NS8cuda_cub20__uninitialized_fill7functorINS7_10device_ptrIdEEdEEEEvT0_T1_)
        /*0064*/ 	.short	0x0380
        /*0066*/ 	.short	0x0018


	//----- nvinfo : EIATTR_SW_WAR
	.align		4
.L_128:
        /*0068*/ 	.byte	0x04, 0x36
        /*006a*/ 	.short	(.L_130 - .L_129)
.L_129:
        /*006c*/ 	.word	0x00000008
.L_130:


//--------------------- .nv.info._ZN3cub18CUB_300001_SM_10006detail11EmptyKernelIvEEvv --------------------------
	.section	.nv.info._ZN3cub18CUB_300001_SM_10006detail11EmptyKernelIvEEvv,"",@"SHT_CUDA_INFO"
	.sectionflags	@""
	.align	4


	//----- nvinfo : EIATTR_CUDA_API_VERSION
	.align		4
        /*0000*/ 	.byte	0x04, 0x37
        /*0002*/ 	.short	(.L_132 - .L_131)
.L_131:
        /*0004*/ 	.word	0x00000082


	//----- nvinfo : EIATTR_SPARSE_MMA_MASK
	.align		4
.L_132:
        /*0008*/ 	.byte	0x03, 0x50
        /*000a*/ 	.short	0x0000


	//----- nvinfo : EIATTR_MAXREG_COUNT
	.align		4
        /*000c*/ 	.byte	0x03, 0x1b
        /*000e*/ 	.short	0x00ff


	//----- nvinfo : EIATTR_MERCURY_ISA_VERSION
	.align		4
        /*0010*/ 	.byte	0x03, 0x5f
        /*0012*/ 	.short	0x0101


	//----- nvinfo : EIATTR_VRC_CTA_INIT_COUNT
	.align		4
        /*0014*/ 	.byte	0x02, 0x4a
	.zero		1
	.zero		1


	//----- nvinfo : EIATTR_EXIT_INSTR_OFFSETS
	.align		4
        /*0018*/ 	.byte	0x04, 0x1c
        /*001a*/ 	.short	(.L_134 - .L_133)


	//   ....[0]....
.L_133:
        /*001c*/ 	.word	0x00000010


	//----- nvinfo : EIATTR_SW_WAR
	.align		4
.L_134:
        /*0020*/ 	.byte	0x04, 0x36
        /*0022*/ 	.short	(.L_136 - .L_135)
.L_135:
        /*0024*/ 	.word	0x00000008
.L_136:


//--------------------- .nv.callgraph             --------------------------
	.section	.nv.callgraph,"",@"SHT_CUDA_CALLGRAPH"
	.align	4
	.sectionentsize	8
	.align		4
        /*0000*/ 	.word	0x00000000
	.align		4
        /*0004*/ 	.word	0xffffffff
	.align		4
        /*0008*/ 	.word	0x00000000
	.align		4
        /*000c*/ 	.word	0xfffffffe
	.align		4
        /*0010*/ 	.word	0x00000000
	.align		4
        /*0014*/ 	.word	0xfffffffd
	.align		4
        /*0018*/ 	.word	0x00000000
	.align		4
        /*001c*/ 	.word	0xfffffffc


//--------------------- .nv.constant4             --------------------------
	.section	.nv.constant4,"a",@progbits
	.align	8
	.align		8
.nv.constant4:
        /*0000*/ 	.dword	_ZN34_INTERNAL_d74562b2_4_k_cu_c7ac91fc4cuda3std3__45__cpo5beginE
	.align		8
        /*0008*/ 	.dword	_ZN34_INTERNAL_d74562b2_4_k_cu_c7ac91fc4cuda3std3__45__cpo3endE
	.align		8
        /*0010*/ 	.dword	_ZN34_INTERNAL_d74562b2_4_k_cu_c7ac91fc4cuda3std3__45__cpo6cbeginE
	.align		8
        /*0018*/ 	.dword	_ZN34_INTERNAL_d74562b2_4_k_cu_c7ac91fc4cuda3std3__45__cpo4cendE
	.align		8
        /*0020*/ 	.dword	_ZN34_INTERNAL_d74562b2_4_k_cu_c7ac91fc4cuda3std3__45__cpo6rbeginE
	.align		8
        /*0028*/ 	.dword	_ZN34_INTERNAL_d74562b2_4_k_cu_c7ac91fc4cuda3std3__45__cpo4rendE
	.align		8
        /*0030*/ 	.dword	_ZN34_INTERNAL_d74562b2_4_k_cu_c7ac91fc4cuda3std3__45__cpo7crbeginE
	.align		8
        /*0038*/ 	.dword	_ZN34_INTERNAL_d74562b2_4_k_cu_c7ac91fc4cuda3std3__45__cpo5crendE
	.align		8
        /*0040*/ 	.dword	_ZN34_INTERNAL_d74562b2_4_k_cu_c7ac91fc4cuda3std3__436_GLOBAL__N__d74562b2_4_k_cu_c7ac91fc6ignoreE
	.align		8
        /*0048*/ 	.dword	_ZN34_INTERNAL_d74562b2_4_k_cu_c7ac91fc4cuda3std3__419piecewise_constructE
	.align		8
        /*0050*/ 	.dword	_ZN34_INTERNAL_d74562b2_4_k_cu_c7ac91fc4cuda3std3__48in_placeE
	.align		8
        /*0058*/ 	.dword	_ZN34_INTERNAL_d74562b2_4_k_cu_c7ac91fc4cuda3std3__420unreachable_sentinelE
	.align		8
        /*0060*/ 	.dword	_ZN34_INTERNAL_d74562b2_4_k_cu_c7ac91fc4cuda3std3__47nulloptE
	.align		8
        /*0068*/ 	.dword	_ZN34_INTERNAL_d74562b2_4_k_cu_c7ac91fc4cuda3std3__48unexpectE
	.align		8
        /*0070*/ 	.dword	_ZN34_INTERNAL_d74562b2_4_k_cu_c7ac91fc4cuda3std6ranges3__45__cpo4swapE
	.align		8
        /*0078*/ 	.dword	_ZN34_INTERNAL_d74562b2_4_k_cu_c7ac91fc4cuda3std6ranges3__45__cpo9iter_moveE
	.align		8
        /*0080*/ 	.dword	_ZN34_INTERNAL_d74562b2_4_k_cu_c7ac91fc4cuda3std6ranges3__45__cpo5beginE
	.align		8
        /*0088*/ 	.dword	_ZN34_INTERNAL_d74562b2_4_k_cu_c7ac91fc4cuda3std6ranges3__45__cpo3endE
	.align		8
        /*0090*/ 	.dword	_ZN34_INTERNAL_d74562b2_4_k_cu_c7ac91fc4cuda3std6ranges3__45__cpo6cbeginE
	.align		8
        /*0098*/ 	.dword	_ZN34_INTERNAL_d74562b2_4_k_cu_c7ac91fc4cuda3std6ranges3__45__cpo4cendE
	.align		8
        /*00a0*/ 	.dword	_ZN34_INTERNAL_d74562b2_4_k_cu_c7ac91fc4cuda3std6ranges3__45__cpo7advanceE
	.align		8
        /*00a8*/ 	.dword	_ZN34_INTERNAL_d74562b2_4_k_cu_c7ac91fc4cuda3std6ranges3__45__cpo9iter_swapE
	.align		8
        /*00b0*/ 	.dword	_ZN34_INTERNAL_d74562b2_4_k_cu_c7ac91fc4cuda3std6ranges3__45__cpo4nextE
	.align		8
        /*00b8*/ 	.dword	_ZN34_INTERNAL_d74562b2_4_k_cu_c7ac91fc4cuda3std6ranges3__45__cpo4prevE
	.align		8
        /*00c0*/ 	.dword	_ZN34_INTERNAL_d74562b2_4_k_cu_c7ac91fc4cuda3std6ranges3__45__cpo4dataE
	.align		8
        /*00c8*/ 	.dword	_ZN34_INTERNAL_d74562b2_4_k_cu_c7ac91fc4cuda3std6ranges3__45__cpo5cdataE
	.align		8
        /*00d0*/ 	.dword	_ZN34_INTERNAL_d74562b2_4_k_cu_c7ac91fc4cuda3std6ranges3__45__cpo4sizeE
	.align		8
        /*00d8*/ 	.dword	_ZN34_INTERNAL_d74562b2_4_k_cu_c7ac91fc4cuda3std6ranges3__45__cpo5ssizeE
	.align		8
        /*00e0*/ 	.dword	_ZN34_INTERNAL_d74562b2_4_k_cu_c7ac91fc4cuda3std6ranges3__45__cpo8distanceE
	.align		8
        /*00e8*/ 	.dword	_ZN34_INTERNAL_d74562b2_4_k_cu_c7ac91fc6thrust24THRUST_300001_SM_1000_NS8cuda_cub3parE
	.align		8
        /*00f0*/ 	.dword	_ZN34_INTERNAL_d74562b2_4_k_cu_c7ac91fc6thrust24THRUST_300001_SM_1000_NS8cuda_cub10par_nosyncE
	.align		8
        /*00f8*/ 	.dword	_ZN34_INTERNAL_d74562b2_4_k_cu_c7ac91fc6thrust24THRUST_300001_SM_1000_NS6system6detail10sequential3seqE
	.align		8
        /*0100*/ 	.dword	_ZN34_INTERNAL_d74562b2_4_k_cu_c7ac91fc6thrust24THRUST_300001_SM_1000_NS6system3cpp3parE
	.align		8
        /*0108*/ 	.dword	_ZN34_INTERNAL_d74562b2_4_k_cu_c7ac91fc6thrust24THRUST_300001_SM_1000_NS12placeholders2_1E
	.align		8
        /*0110*/ 	.dword	_ZN34_INTERNAL_d74562b2_4_k_cu_c7ac91fc6thrust24THRUST_300001_SM_1000_NS12placeholders2_2E
	.align		8
        /*0118*/ 	.dword	_ZN34_INTERNAL_d74562b2_4_k_cu_c7ac91fc6thrust24THRUST_300001_SM_1000_NS12placeholders2_3E
	.align		8
        /*0120*/ 	.dword	_ZN34_INTERNAL_d74562b2_4_k_cu_c7ac91fc6thrust24THRUST_300001_SM_1000_NS12placeholders2_4E
	.align		8
        /*0128*/ 	.dword	_ZN34_INTERNAL_d74562b2_4_k_cu_c7ac91fc6thrust24THRUST_300001_SM_1000_NS12placeholders2_5E
	.align		8
        /*0130*/ 	.dword	_ZN34_INTERNAL_d74562b2_4_k_cu_c7ac91fc6thrust24THRUST_300001_SM_1000_NS12placeholders2_6E
	.align		8
        /*0138*/ 	.dword	_ZN34_INTERNAL_d74562b2_4_k_cu_c7ac91fc6thrust24THRUST_300001_SM_1000_NS12placeholders2_7E
	.align		8
        /*0140*/ 	.dword	_ZN34_INTERNAL_d74562b2_4_k_cu_c7ac91fc6thrust24THRUST_300001_SM_1000_NS12placeholders2_8E
	.align		8
        /*0148*/ 	.dword	_ZN34_INTERNAL_d74562b2_4_k_cu_c7ac91fc6thrust24THRUST_300001_SM_1000_NS12placeholders2_9E
	.align		8
        /*0150*/ 	.dword	_ZN34_INTERNAL_d74562b2_4_k_cu_c7ac91fc6thrust24THRUST_300001_SM_1000_NS12placeholders3_10E
	.align		8
        /*0158*/ 	.dword	_ZN34_INTERNAL_d74562b2_4_k_cu_c7ac91fc6thrust24THRUST_300001_SM_1000_NS3seqE
	.align		8
        /*0160*/ 	.dword	_ZN34_INTERNAL_d74562b2_4_k_cu_c7ac91fc6thrust24THRUST_300001_SM_1000_NS6deviceE


//--------------------- .text._ZN3cub18CUB_300001_SM_10006detail9transform16transform_kernelINS2_10policy_hubILb1EN4cuda3std3__45tupleIJN6thrust24THRUST_300001_SM_1000_NS6detail15normal_iteratorINSA_10device_ptrIdEEEESF_EEEE10policy1000El13daxpy_functorSF_JPdSK_EEEvT0_iT1_T2_DpNS2_10kernel_argIT3_EE --------------------------
	.section	.text._ZN3cub18CUB_300001_SM_10006detail9transform16transform_kernelINS2_10policy_hubILb1EN4cuda3std3__45tupleIJN6thrust24THRUST_300001_SM_1000_NS6detail15normal_iteratorINSA_10device_ptrIdEEEESF_EEEE10policy1000El13daxpy_functorSF_JPdSK_EEEvT0_iT1_T2_DpNS2_10kernel_argIT3_EE,"ax",@progbits
	.align	128
        .global         _ZN3cub18CUB_300001_SM_10006detail9transform16transform_kernelINS2_10policy_hubILb1EN4cuda3std3__45tupleIJN6thrust24THRUST_300001_SM_1000_NS6detail15normal_iteratorINSA_10device_ptrIdEEEESF_EEEE10policy1000El13daxpy_functorSF_JPdSK_EEEvT0_iT1_T2_DpNS2_10kernel_argIT3_EE
        .type           _ZN3cub18CUB_300001_SM_10006detail9transform16transform_kernelINS2_10policy_hubILb1EN4cuda3std3__45tupleIJN6thrust24THRUST_300001_SM_1000_NS6detail15normal_iteratorINSA_10device_ptrIdEEEESF_EEEE10policy1000El13daxpy_functorSF_JPdSK_EEEvT0_iT1_T2_DpNS2_10kernel_argIT3_EE,@function
        .size           _ZN3cub18CUB_300001_SM_10006detail9transform16transform_kernelINS2_10policy_hubILb1EN4cuda3std3__45tupleIJN6thrust24THRUST_300001_SM_1000_NS6detail15normal_iteratorINSA_10device_ptrIdEEEESF_EEEE10policy1000El13daxpy_functorSF_JPdSK_EEEvT0_iT1_T2_DpNS2_10kernel_argIT3_EE,(.L_x_37 - _ZN3cub18CUB_300001_SM_10006detail9transform16transform_kernelINS2_10policy_hubILb1EN4cuda3std3__45tupleIJN6thrust24THRUST_300001_SM_1000_NS6detail15normal_iteratorINSA_10device_ptrIdEEEESF_EEEE10policy1000El13daxpy_functorSF_JPdSK_EEEvT0_iT1_T2_DpNS2_10kernel_argIT3_EE)
        .other          _ZN3cub18CUB_300001_SM_10006detail9transform16transform_kernelINS2_10policy_hubILb1EN4cuda3std3__45tupleIJN6thrust24THRUST_300001_SM_1000_NS6detail15normal_iteratorINSA_10device_ptrIdEEEESF_EEEE10policy1000El13daxpy_functorSF_JPdSK_EEEvT0_iT1_T2_DpNS2_10kernel_argIT3_EE,@"STO_CUDA_ENTRY STV_DEFAULT"
_ZN3cub18CUB_300001_SM_10006detail9transform16transform_kernelINS2_10policy_hubILb1EN4cuda3std3__45tupleIJN6thrust24THRUST_300001_SM_1000_NS6detail15normal_iteratorINSA_10device_ptrIdEEEESF_EEEE10policy1000El13daxpy_functorSF_JPdSK_EEEvT0_iT1_T2_DpNS2_10kernel_argIT3_EE:
.text._ZN3cub18CUB_300001_SM_10006detail9transform16transform_kernelINS2_10policy_hubILb1EN4cuda3std3__45tupleIJN6thrust24THRUST_300001_SM_1000_NS6detail15normal_iteratorINSA_10device_ptrIdEEEESF_EEEE10policy1000El13daxpy_functorSF_JPdSK_EEEvT0_iT1_T2_DpNS2_10kernel_argIT3_EE:
[----:B------:R-:W-:Y:S08]  /*0000*/  LDC R1, c[0x0][0x37c] ;  /* 0x0000df00ff017b82 */ /* 0x000ff00000000800 */
[----:B------:R-:W0:Y:S01]  /*0010*/  LDC R4, c[0x0][0x388] ;  /* 0x0000e200ff047b82 */ /* 0x000e220000000800 */
[----:B------:R-:W1:Y:S01]  /*0020*/  LDCU.64 UR4, c[0x0][0x380] ;  /* 0x00007000ff0477ac */ /* 0x000e620008000a00 */
[----:B------:R-:W2:Y:S01]  /*0030*/  S2R R0, SR_TID.X ;  /* 0x0000000000007919 */ /* 0x000ea20000002100 */
[----:B------:R-:W-:Y:S05]  /*0040*/  BSSY.RECONVERGENT B0, `(.L_x_0) ;  /* 0x0000029000007945 */ /* 0x000fea0003800200 */
[----:B------:R-:W3:Y:S01]  /*0050*/  S2UR UR10, SR_CTAID.X ;  /* 0x00000000000a79c3 */ /* 0x000ee20000002500 */
[----:B0-----:R-:W-:-:S05]  /*0060*/  IMAD.SHL.U32 R2, R4, 0x80, RZ ;  /* 0x0000008004027824 */ /* 0x001fca00078e00ff */
[----:B------:R-:W-:Y:S01]  /*0070*/  SHF.R.S32.HI R3, RZ, 0x1f, R2 ;  /* 0x0000001fff037819 */ /* 0x000fe20000011402 */
[----:B---3--:R-:W-:-:S04]  /*0080*/  IMAD.WIDE.U32 R12, R2, UR10, RZ ;  /* 0x0000000a020c7c25 */ /* 0x008fc8000f8e00ff */
[----:B------:R-:W-:Y:S01]  /*0090*/  IMAD R5, R3, UR10, RZ ;  /* 0x0000000a03057c24 */ /* 0x000fe2000f8e02ff */
[----:B-1----:R-:W-:Y:S01]  /*00a0*/  IADD3 R7, P1, PT, -R12, UR4, RZ ;  /* 0x000000040c077c10 */ /* 0x002fe2000ff3e1ff */
[----:B--2---:R-:W-:Y:S02]  /*00b0*/  IMAD.SHL.U32 R9, R0, 0x80, RZ ;  /* 0x0000008000097824 */ /* 0x004fe400078e00ff */
[----:B------:R-:W-:Y:S01]  /*00c0*/  IMAD.IADD R5, R13, 0x1, R5 ;  /* 0x000000010d057824 */ /* 0x000fe200078e0205 */
[----:B------:R-:W-:-:S04]  /*00d0*/  ISETP.LT.U32.AND P0, PT, R7, R2, PT ;  /* 0x000000020700720c */ /* 0x000fc80003f01070 */
[----:B------:R-:W-:-:S04]  /*00e0*/  IADD3.X R6, PT, PT, ~R5, UR5, RZ, P1, !PT ;  /* 0x0000000505067c10 */ /* 0x000fc80008ffe5ff */
[----:B------:R-:W-:-:S04]  /*00f0*/  ISETP.LT.AND.EX P0, PT, R6, R3, PT, P0 ;  /* 0x000000030600720c */ /* 0x000fc80003f01300 */
[----:B------:R-:W-:-:S05]  /*0100*/  SEL R3, R7, R2, P0 ;  /* 0x0000000207037207 */ /* 0x000fca0000000000 */
[----:B------:R-:W-:-:S05]  /*0110*/  IMAD.SHL.U32 R8, R3, 0x8, RZ ;  /* 0x0000000803087824 */ /* 0x000fca00078e00ff */
[----:B------:R-:W-:-:S13]  /*0120*/  ISETP.GE.AND P0, PT, R9, R8, PT ;  /* 0x000000080900720c */ /* 0x000fda0003f06270 */
[----:B------:R-:W-:Y:S05]  /*0130*/  @P0 BRA `(.L_x_1) ;  /* 0x0000000000640947 */ /* 0x000fea0003800000 */
[----:B------:R-:W0:Y:S01]  /*0140*/  LDCU.64 UR4, c[0x0][0x3a0] ;  /* 0x00007400ff0477ac */ /* 0x000e220008000a00 */
[C---:B------:R-:W-:Y:S01]  /*0150*/  SHF.L.U32 R10, R12.reuse, 0x3, RZ ;  /* 0x000000030c0a7819 */ /* 0x040fe200000006ff */
[----:B------:R-:W-:Y:S01]  /*0160*/  BSSY.RECONVERGENT B1, `(.L_x_2) ;  /* 0x000000c000017945 */ /* 0x000fe20003800200 */
[----:B------:R-:W-:Y:S01]  /*0170*/  SHF.L.U64.HI R14, R12, 0x3, R5 ;  /* 0x000000030c0e7819 */ /* 0x000fe20000010205 */
[----:B------:R-:W-:Y:S01]  /*0180*/  IMAD.MOV.U32 R11, RZ, RZ, R9 ;  /* 0x000000ffff0b7224 */ /* 0x000fe200078e0009 */
[----:B0-----:R-:W-:-:S04]  /*0190*/  IADD3 R6, P0, PT, R10, UR4, RZ ;  /* 0x000000040a067c10 */ /* 0x001fc8000ff1e0ff */
[----:B------:R-:W-:-:S03]  /*01a0*/  IADD3.X R7, PT, PT, R14, UR5, RZ, P0, !PT ;  /* 0x000000050e077c10 */ /* 0x000fc600087fe4ff */
[----:B------:R-:W-:-:S07]  /*01b0*/  IMAD.WIDE.U32 R6, R0, 0x80, R6 ;  /* 0x0000008000067825 */ /* 0x000fce00078e0006 */
.L_x_3:
[----:B------:R-:W-:Y:S01]  /*01c0*/  VIADD R11, R11, 0x4000 ;  /* 0x000040000b0b7836 */ /* 0x000fe20000000000 */
[----:B------:R0:W-:Y:S04]  /*01d0*/  CCTL.E.PF2 [R6] ;  /* 0x000000000600798f */ /* 0x0001e80000800100 */
[----:B------:R-:W-:Y:S02]  /*01e0*/  ISETP.GE.AND P0, PT, R11, R8, PT ;  /* 0x000000080b00720c */ /* 0x000fe40003f06270 */
[----:B0-----:R-:W-:-:S05]  /*01f0*/  IADD3 R6, P1, PT, R6, 0x4000, RZ ;  /* 0x0000400006067810 */ /* 0x001fca0007f3e0ff */
[----:B------:R-:W-:-:S06]  /*0200*/  IMAD.X R7, RZ, RZ, R7, P1 ;  /* 0x000000ffff077224 */ /* 0x000fcc00008e0607 */
[----:B------:R-:W-:Y:S05]  /*0210*/  @!P0 BRA `(.L_x_3) ;  /* 0xfffffffc00e88947 */ /* 0x000fea000383ffff */
[----:B------:R-:W-:Y:S05]  /*0220*/  BSYNC.RECONVERGENT B1 ;  /* 0x0000000000017941 */ /* 0x000fea0003800200 */
.L_x_2:
[----:B------:R-:W0:Y:S02]  /*0230*/  LDCU.64 UR4, c[0x0][0x3b0] ;  /* 0x00007600ff0477ac */ /* 0x000e240008000a00 */
[----:B0-----:R-:W-:-:S04]  /*0240*/  IADD3 R6, P0, PT, R10, UR4, RZ ;  /* 0x000000040a067c10 */ /* 0x001fc8000ff1e0ff */
[----:B------:R-:W-:-:S03]  /*0250*/  IADD3.X R7, PT, PT, R14, UR5, RZ, P0, !PT ;  /* 0x000000050e077c10 */ /* 0x000fc600087fe4ff */
[----:B------:R-:W-:-:S07]  /*0260*/  IMAD.WIDE.U32 R6, R0, 0x80, R6 ;  /* 0x0000008000067825 */ /* 0x000fce00078e0006 */
.L_x_4:
[----:B------:R-:W-:Y:S01]  /*0270*/  IADD3 R9, PT, PT, R9, 0x4000, RZ ;  /* 0x0000400009097810 */ /* 0x000fe20007ffe0ff */
[----:B------:R0:W-:Y:S03]  /*0280*/  CCTL.E.PF2 [R6] ;  /* 0x000000000600798f */ /* 0x0001e60000800100 */
[----:B------:R-:W-:Y:S02]  /*0290*/  ISETP.GE.AND P0, PT, R9, R8, PT ;  /* 0x000000080900720c */ /* 0x000fe40003f06270 */
[----:B0-----:R-:W-:-:S05]  /*02a0*/  IADD3 R6, P1, PT, R6, 0x4000, RZ ;  /* 0x0000400006067810 */ /* 0x001fca0007f3e0ff */
[----:B------:R-:W-:-:S06]  /*02b0*/  IMAD.X R7, RZ, RZ, R7, P1 ;  /* 0x000000ffff077224 */ /* 0x000fcc00008e0607 */
[----:B------:R-:W-:Y:S05]  /*02c0*/  @!P0 BRA `(.L_x_4) ;  /* 0xfffffffc00e88947 */ /* 0x000fea000383ffff */
.L_x_1:
[----:B------:R-:W-:Y:S05]  /*02d0*/  BSYNC.RECONVERGENT B0 ;  /* 0x0000000000007941 */ /* 0x000fea0003800200 */
.L_x_0:
[----:B------:R-:W0:Y:S01]  /*02e0*/  LDC.64 R14, c[0x0][0x3a0] ;  /* 0x0000e800ff0e7b82 */ /* 0x000e220000000a00 */
[----:B------:R-:W1:Y:S01]  /*02f0*/  LDCU.64 UR8, c[0x0][0x3b0] ;  /* 0x00007600ff0877ac */ /* 0x000e620008000a00 */
[----:B------:R-:W-:Y:S01]  /*0300*/  ISETP.NE.AND P0, PT, R2, R3, PT ;  /* 0x000000030200720c */ /* 0x000fe20003f05270 */
[C---:B------:R-:W-:Y:S01]  /*0310*/  IMAD.SHL.U32 R7, R12.reuse, 0x8, RZ ;  /* 0x000000080c077824 */ /* 0x040fe200078e00ff */
[----:B------:R-:W-:Y:S01]  /*0320*/  SHF.L.U64.HI R16, R12, 0x3, R5 ;  /* 0x000000030c107819 */ /* 0x000fe20000010205 */
[----:B------:R-:W2:Y:S03]  /*0330*/  LDCU.64 UR6, c[0x0][0x398] ;  /* 0x00007300ff0677ac */ /* 0x000ea60008000a00 */
[----:B------:R-:W-:Y:S01]  /*0340*/  R2UR UR11, R7 ;  /* 0x00000000070b72ca */ /* 0x000fe200000e0000 */
[----:B------:R-:W3:Y:S01]  /*0350*/  LDCU.64 UR12, c[0x0][0x358] ;  /* 0x00006b00ff0c77ac */ /* 0x000ee20008000a00 */
[----:B------:R-:W-:-:S02]  /*0360*/  R2UR UR14, R16 ;  /* 0x00000000100e72ca */ /* 0x000fc400000e0000 */
[C---:B-1----:R-:W-:Y:S02]  /*0370*/  IADD3 R10, P3, PT, R7.reuse, UR8, RZ ;  /* 0x00000008070a7c10 */ /* 0x042fe4000ff7e0ff */
[C---:B--2---:R-:W-:Y:S02]  /*0380*/  IADD3 R8, P1, PT, R7.reuse, UR6, RZ ;  /* 0x0000000607087c10 */ /* 0x044fe4000ff3e0ff */
[----:B0-----:R-:W-:Y:S02]  /*0390*/  IADD3 R6, P2, PT, R7, R14, RZ ;  /* 0x0000000e07067210 */ /* 0x001fe40007f5e0ff */
[C---:B------:R-:W-:Y:S02]  /*03a0*/  IADD3.X R11, PT, PT, R16.reuse, UR9, RZ, P3, !PT ;  /* 0x00000009100b7c10 */ /* 0x040fe40009ffe4ff */
[C---:B------:R-:W-:Y:S01]  /*03b0*/  IADD3.X R9, PT, PT, R16.reuse, UR7, RZ, P1, !PT ;  /* 0x0000000710097c10 */ /* 0x040fe20008ffe4ff */
[----:B------:R-:W-:Y:S01]  /*03c0*/  IMAD.X R7, R16, 0x1, R15, P2 ;  /* 0x0000000110077824 */ /* 0x000fe200010e060f */
[----:B---3--:R-:W-:Y:S07]  /*03d0*/  @!P0 BRA `(.L_x_5) ;  /* 0x0000000c00888947 */ /* 0x008fee0003800000 */
[----:B------:R-:W-:-:S13]  /*03e0*/  ISETP.GE.AND P0, PT, R4, 0x1, PT ;  /* 0x000000010400780c */ /* 0x000fda0003f06270 */
[----:B------:R-:W-:Y:S05]  /*03f0*/  @!P0 EXIT ;  /* 0x000000000000894d */ /* 0x000fea0003800000 */
[C---:B------:R-:W-:Y:S01]  /*0400*/  ISETP.GE.U32.AND P0, PT, R4.reuse, 0x8, PT ;  /* 0x000000080400780c */ /* 0x040fe20003f06070 */
[----:B------:R-:W-:Y:S01]  /*0410*/  HFMA2 R5, -RZ, RZ, 0, 0 ;  /* 0x00000000ff057431 */ /* 0x000fe200000001ff */
[----:B------:R-:W-:-:S11]  /*0420*/  LOP3.LUT R2, R4, 0x7, RZ, 0xc0, !PT ;  /* 0x0000000704027812 */ /* 0x000fd600078ec0ff */
[----:B------:R-:W-:Y:S05]  /*0430*/  @!P0 BRA `(.L_x_6) ;  /* 0x0000000800148947 */ /* 0x000fea0003800000 */
[----:B------:R-:W-:-:S13]  /*0440*/  ISETP.GE.AND P0, PT, R0, R3, PT ;  /* 0x000000030000720c */ /* 0x000fda0003f06270 */
[C---:B------:R-:W-:Y:S01]  /*0450*/  @!P0 IMAD.WIDE.U32 R18, R0.reuse, 0x8, R6 ;  /* 0x0000000800128825 */ /* 0x040fe200078e0006 */
[----:B------:R-:W0:Y:S03]  /*0460*/  @!P0 LDC.64 R22, c[0x0][0x390] ;  /* 0x0000e400ff168b82 */ /* 0x000e260000000a00 */
[C---:B------:R-:W-:Y:S02]  /*0470*/  @!P0 IMAD.WIDE.U32 R20, R0.reuse, 0x8, R10 ;  /* 0x0000000800148825 */ /* 0x040fe400078e000a */
[----:B------:R-:W0:Y:S04]  /*0480*/  @!P0 LDG.E.64 R18, desc[UR12][R18.64] ;  /* 0x0000000c12128981 */ /* 0x000e28000c1e1b00 */
[----:B------:R-:W0:Y:S01]  /*0490*/  @!P0 LDG.E.64 R20, desc[UR12][R20.64] ;  /* 0x0000000c14148981 */ /* 0x000e22000c1e1b00 */
[----:B------:R-:W-:-:S02]  /*04a0*/  VIADD R17, R0, 0x80 ;  /* 0x0000008000117836 */ /* 0x000fc40000000000 */
[----:B------:R-:W-:-:S03]  /*04b0*/  @!P0 IMAD.WIDE.U32 R24, R0, 0x8, R8 ;  /* 0x0000000800188825 */ /* 0x000fc600078e0008 */
[C---:B------:R-:W-:Y:S01]  /*04c0*/  ISETP.GE.AND P1, PT, R17.reuse, R3, PT ;  /* 0x000000031100720c */ /* 0x040fe20003f26270 */
[----:B------:R-:W-:-:S04]  /*04d0*/  IMAD.WIDE R14, R17, 0x8, R6 ;  /* 0x00000008110e7825 */ /* 0x000fc800078e0206 */
[----:B------:R-:W-:Y:S01]  /*04e0*/  IMAD.WIDE R12, R17, 0x8, R10 ;  /* 0x00000008110c7825 */ /* 0x000fe200078e020a */
[----:B0-----:R-:W-:-:S07]  /*04f0*/  @!P0 DFMA R22, R18, R22, R20 ;  /* 0x000000161216822b */ /* 0x001fce0000000014 */
[----:B------:R-:W0:Y:S01]  /*0500*/  @!P1 LDC.64 R20, c[0x0][0x390] ;  /* 0x0000e400ff149b82 */ /* 0x000e220000000a00 */
[----:B------:R1:W-:Y:S04]  /*0510*/  @!P0 STG.E.64 desc[UR12][R24.64], R22 ;  /* 0x0000001618008986 */ /* 0x0003e8000c101b0c */
[----:B------:R-:W0:Y:S04]  /*0520*/  @!P1 LDG.E.64 R26, desc[UR12][R14.64] ;  /* 0x0000000c0e1a9981 */ /* 0x000e28000c1e1b00 */
[----:B------:R-:W0:Y:S01]  /*0530*/  @!P1 LDG.E.64 R18, desc[UR12][R12.64] ;  /* 0x0000000c0c129981 */ /* 0x000e22000c1e1b00 */
[----:B------:R-:W-:-:S05]  /*0540*/  VIADD R16, R0, 0x100 ;  /* 0x0000010000107836 */ /* 0x000fca0000000000 */
[----:B------:R-:W-:Y:S01]  /*0550*/  ISETP.GE.AND P0, PT, R16, R3, PT ;  /* 0x000000031000720c */ /* 0x000fe20003f06270 */
[----:B------:R-:W-:-:S12]  /*0560*/  IMAD.WIDE R16, R17, 0x8, R8 ;  /* 0x0000000811107825 */ /* 0x000fd800078e0208 */
[----:B-1----:R-:W1:Y:S01]  /*0570*/  @!P0 LDC.64 R22, c[0x0][0x390] ;  /* 0x0000e400ff168b82 */ /* 0x002e620000000a00 */
[----:B0-----:R-:W-:-:S07]  /*0580*/  @!P1 DFMA R18, R26, R20, R18 ;  /* 0x000000141a12922b */ /* 0x001fce0000000012 */
[----:B------:R0:W-:Y:S04]  /*0590*/  @!P1 STG.E.64 desc[UR12][R16.64], R18 ;  /* 0x0000001210009986 */ /* 0x0001e8000c101b0c */
[----:B------:R-:W1:Y:S04]  /*05a0*/  @!P0 LDG.E.64 R20, desc[UR12][R14.64+0x400] ;  /* 0x0004000c0e148981 */ /* 0x000e68000c1e1b00 */
[----:B------:R-:W1:Y:S01]  /*05b0*/  @!P0 LDG.E.64 R26, desc[UR12][R12.64+0x400] ;  /* 0x0004000c0c1a8981 */ /* 0x000e62000c1e1b00 */
[----:B------:R-:W-:-:S05]  /*05c0*/  VIADD R24, R0, 0x180 ;  /* 0x0000018000187836 */ /* 0x000fca0000000000 */
[----:B------:R-:W-:Y:S01]  /*05d0*/  ISETP.GE.AND P1, PT, R24, R3, PT ;  /* 0x000000031800720c */ /* 0x000fe20003f26270 */
[----:B-1----:R-:W-:-:S12]  /*05e0*/  @!P0 DFMA R20, R20, R22, R26 ;  /* 0x000000161414822b */ /* 0x002fd8000000001a */
[----:B------:R-:W1:Y:S01]  /*05f0*/  @!P1 LDC.64 R26, c[0x0][0x390] ;  /* 0x0000e400ff1a9b82 */ /* 0x000e620000000a00 */
[----:B------:R2:W-:Y:S04]  /*0600*/  @!P0 STG.E.64 desc[UR12][R16.64+0x400], R20 ;  /* 0x0004001410008986 */ /* 0x0005e8000c101b0c */
[----:B------:R-:W1:Y:S04]  /*0610*/  @!P1 LDG.E.64 R22, desc[UR12][R14.64+0x800] ;  /* 0x0008000c0e169981 */ /* 0x000e68000c1e1b00 */
[----:B------:R-:W1:Y:S01]  /*0620*/  @!P1 LDG.E.64 R24, desc[UR12][R12.64+0x800] ;  /* 0x0008000c0c189981 */ /* 0x000e62000c1e1b00 */
[----:B0-----:R-:W-:-:S04]  /*0630*/  IADD3 R18, PT, PT, R0, 0x200, RZ ;  /* 0x0000020000127810 */ /* 0x001fc80007ffe0ff */
[----:B------:R-:W-:Y:S01]  /*0640*/  ISETP.GE.AND P0, PT, R18, R3, PT ;  /* 0x000000031200720c */ /* 0x000fe20003f06270 */
[----:B-1----:R-:W-:-:S12]  /*0650*/  @!P1 DFMA R22, R22, R26, R24 ;  /* 0x0000001a1616922b */ /* 0x002fd80000000018 */
[----:B------:R-:W0:Y:S01]  /*0660*/  @!P0 LDC.64 R26, c[0x0][0x390] ;  /* 0x0000e400ff1a8b82 */ /* 0x000e220000000a00 */
[----:B------:R1:W-:Y:S04]  /*0670*/  @!P1 STG.E.64 desc[UR12][R16.64+0x800], R22 ;  /* 0x0008001610009986 */ /* 0x0003e8000c101b0c */
[----:B------:R-:W0:Y:S04]  /*0680*/  @!P0 LDG.E.64 R18, desc[UR12][R14.64+0xc00] ;  /* 0x000c000c0e128981 */ /* 0x000e28000c1e1b00 */
[----:B------:R-:W0:Y:S01]  /*0690*/  @!P0 LDG.E.64 R24, desc[UR12][R12.64+0xc00] ;  /* 0x000c000c0c188981 */ /* 0x000e22000c1e1b00 */
[----:B--2---:R-:W-:-:S05]  /*06a0*/  VIADD R20, R0, 0x280 ;  /* 0x0000028000147836 */ /* 0x004fca0000000000 */
[----:B------:R-:W-:Y:S01]  /*06b0*/  ISETP.GE.AND P1, PT, R20, R3, PT ;  /* 0x000000031400720c */ /* 0x000fe20003f26270 */
[----:B0-----:R-:W-:-:S12]  /*06c0*/  @!P0 DFMA R18, R18, R26, R24 ;  /* 0x0000001a1212822b */ /* 0x001fd80000000018 */
[----:B------:R-:W0:Y:S01]  /*06d0*/  @!P1 LDC.64 R26, c[0x0][0x390] ;  /* 0x0000e400ff1a9b82 */ /* 0x000e220000000a00 */
[----:B------:R2:W-:Y:S04]  /*06e0*/  @!P0 STG.E.64 desc[UR12][R16.64+0xc00], R18 ;  /* 0x000c001210008986 */ /* 0x0005e8000c101b0c */
[----:B------:R-:W0:Y:S04]  /*06f0*/  @!P1 LDG.E.64 R20, desc[UR12][R14.64+0x1000] ;  /* 0x0010000c0e149981 */ /* 0x000e28000c1e1b00 */
[----:B------:R-:W0:Y:S01]  /*0700*/  @!P1 LDG.E.64 R24, desc[UR12][R12.64+0x1000] ;  /* 0x0010000c0c189981 */ /* 0x000e22000c1e1b00 */
[----:B-1----:R-:W-:-:S05]  /*0710*/  VIADD R22, R0, 0x300 ;  /* 0x0000030000167836 */ /* 0x002fca0000000000 */
[----:B------:R-:W-:Y:S01]  /*0720*/  ISETP.GE.AND P0, PT, R22, R3, PT ;  /* 0x000000031600720c */ /* 0x000fe20003f06270 */
[----:B0-----:R-:W-:-:S12]  /*0730*/  @!P1 DFMA R20, R20, R26, R24 ;  /* 0x0000001a1414922b */ /* 0x001fd80000000018 */
        /* <DEDUP_REMOVED lines=11> */
[----:B------:R-:W-:-:S04]  /*07f0*/  LOP3.LUT R5, R4, 0x7ffffff8, RZ, 0xc0, !PT ;  /* 0x7ffffff804057812 */ /* 0x000fc800078ec0ff */
[----:B------:R-:W-:Y:S01]  /*0800*/  ISETP.NE.AND P0, PT, R5, 0x8, PT ;  /* 0x000000080500780c */ /* 0x000fe20003f05270 */
[----:B0-----:R-:W-:-:S07]  /*0810*/  @!P1 DFMA R18, R18, R26, R24 ;  /* 0x0000001a1212922b */ /* 0x001fce0000000018 */
[----:B------:R1:W-:Y:S05]  /*0820*/  @!P1 STG.E.64 desc[UR12][R16.64+0x1800], R18 ;  /* 0x0018001210009986 */ /* 0x0003ea000c101b0c */
[----:B------:R-:W-:Y:S05]  /*0830*/  @!P0 BRA `(.L_x_6) ;  /* 0x0000000400148947 */ /* 0x000fea0003800000 */
[----:B------:R-:W-:Y:S01]  /*0840*/  MOV R24, 0x8 ;  /* 0x0000000800187802 */ /* 0x000fe20000000f00 */
[----:B------:R-:W0:Y:S06]  /*0850*/  LDCU.64 UR4, c[0x0][0x390] ;  /* 0x00007200ff0477ac */ /* 0x000e2c0008000a00 */
.L_x_9:
[----:B------:R-:W-:-:S05]  /*0860*/  IMAD R4, R24, 0x80, R0 ;  /* 0x0000008018047824 */ /* 0x000fca00078e0200 */
[----:B------:R-:W-:-:S13]  /*0870*/  ISETP.GE.AND P0, PT, R4, R3, PT ;  /* 0x000000030400720c */ /* 0x000fda0003f06270 */
[C---:B-1----:R-:W-:Y:S01]  /*0880*/  @!P0 IMAD.WIDE.U32 R18, R4.reuse, 0x8, R6 ;  /* 0x0000000804128825 */ /* 0x042fe200078e0006 */
[----:B------:R-:W1:Y:S03]  /*0890*/  @!P0 LDC.64 R28, c[0x0][0x390] ;  /* 0x0000e400ff1c8b82 */ /* 0x000e660000000a00 */
[C---:B------:R-:W-:Y:S02]  /*08a0*/  @!P0 IMAD.WIDE.U32 R20, R4.reuse, 0x8, R10 ;  /* 0x0000000804148825 */ /* 0x040fe400078e000a */
[----:B------:R-:W1:Y:S04]  /*08b0*/  @!P0 LDG.E.64 R18, desc[UR12][R18.64] ;  /* 0x0000000c12128981 */ /* 0x000e68000c1e1b00 */
[----:B------:R-:W1:Y:S01]  /*08c0*/  @!P0 LDG.E.64 R20, desc[UR12][R20.64] ;  /* 0x0000000c14148981 */ /* 0x000e62000c1e1b00 */
[----:B------:R-:W-:-:S02]  /*08d0*/  VIADD R23, R4, 0x80 ;  /* 0x0000008004177836 */ /* 0x000fc40000000000 */
[----:B------:R-:W-:-:S03]  /*08e0*/  @!P0 IMAD.WIDE.U32 R26, R4, 0x8, R8 ;  /* 0x00000008041a8825 */ /* 0x000fc600078e0008 */
[C---:B------:R-:W-:Y:S01]  /*08f0*/  ISETP.GE.AND P1, PT, R23.reuse, R3, PT ;  /* 0x000000031700720c */ /* 0x040fe20003f26270 */
[----:B------:R-:W-:-:S04]  /*0900*/  IMAD.WIDE R12, R23, 0x8, R6 ;  /* 0x00000008170c7825 */ /* 0x000fc800078e0206 */
[----:B------:R-:W-:Y:S01]  /*0910*/  IMAD.WIDE R14, R23, 0x8, R10 ;  /* 0x00000008170e7825 */ /* 0x000fe200078e020a */
[----:B-1----:R-:W-:-:S07]  /*0920*/  @!P0 DFMA R28, R18, R28, R20 ;  /* 0x0000001c121c822b */ /* 0x002fce0000000014 */
[----:B------:R-:W1:Y:S01]  /*0930*/  @!P1 LDC.64 R20, c[0x0][0x390] ;  /* 0x0000e400ff149b82 */ /* 0x000e620000000a00 */
[----:B------:R1:W-:Y:S04]  /*0940*/  @!P0 STG.E.64 desc[UR12][R26.64], R28 ;  /* 0x0000001c1a008986 */ /* 0x0003e8000c101b0c */
[----:B------:R-:W1:Y:S04]  /*0950*/  @!P1 LDG.E.64 R16, desc[UR12][R12.64] ;  /* 0x0000000c0c109981 */ /* 0x000e68000c1e1b00 */
[----:B------:R-:W1:Y:S01]  /*0960*/  @!P1 LDG.E.64 R18, desc[UR12][R14.64] ;  /* 0x0000000c0e129981 */ /* 0x000e62000c1e1b00 */
[----:B------:R-:W-:-:S05]  /*0970*/  VIADD R22, R4, 0x100 ;  /* 0x0000010004167836 */ /* 0x000fca0000000000 */
[----:B------:R-:W-:Y:S01]  /*0980*/  ISETP.GE.AND P0, PT, R22, R3, PT ;  /* 0x000000031600720c */ /* 0x000fe20003f06270 */
[----:B-1----:R-:W-:Y:S01]  /*0990*/  @!P1 DFMA R26, R16, R20, R18 ;  /* 0x00000014101a922b */ /* 0x002fe20000000012 */
[----:B------:R-:W-:-:S11]  /*09a0*/  IMAD.WIDE R16, R23, 0x8, R8 ;  /* 0x0000000817107825 */ /* 0x000fd600078e0208 */
[----:B------:R-:W1:Y:S01]  /*09b0*/  @!P0 LDC.64 R22, c[0x0][0x390] ;  /* 0x0000e400ff168b82 */ /* 0x000e620000000a00 */
[----:B------:R2:W-:Y:S04]  /*09c0*/  @!P1 STG.E.64 desc[UR12][R16.64], R26 ;  /* 0x0000001a10009986 */ /* 0x0005e8000c101b0c */
[----:B------:R-:W1:Y:S04]  /*09d0*/  @!P0 LDG.E.64 R18, desc[UR12][R12.64+0x400] ;  /* 0x0004000c0c128981 */ /* 0x000e68000c1e1b00 */
[----:B------:R-:W1:Y:S01]  /*09e0*/  @!P0 LDG.E.64 R20, desc[UR12][R14.64+0x400] ;  /* 0x0004000c0e148981 */ /* 0x000e62000c1e1b00 */
[----:B------:R-:W-:-:S04]  /*09f0*/  IADD3 R28, PT, PT, R4, 0x180, RZ ;  /* 0x00000180041c7810 */ /* 0x000fc80007ffe0ff */
[----:B------:R-:W-:Y:S01]  /*0a00*/  ISETP.GE.AND P1, PT, R28, R3, PT ;  /* 0x000000031c00720c */ /* 0x000fe20003f26270 */
[----:B-1----:R-:W-:-:S12]  /*0a10*/  @!P0 DFMA R28, R18, R22, R20 ;  /* 0x00000016121c822b */ /* 0x002fd80000000014 */
[----:B------:R-:W1:Y:S01]  /*0a20*/  @!P1 LDC.64 R20, c[0x0][0x390] ;  /* 0x0000e400ff149b82 */ /* 0x000e620000000a00 */
[----:B------:R3:W-:Y:S04]  /*0a30*/  @!P0 STG.E.64 desc[UR12][R16.64+0x400], R28 ;  /* 0x0004001c10008986 */ /* 0x0007e8000c101b0c */
[----:B------:R-:W1:Y:S04]  /*0a40*/  @!P1 LDG.E.64 R22, desc[UR12][R12.64+0x800] ;  /* 0x0008000c0c169981 */ /* 0x000e68000c1e1b00 */
[----:B------:R-:W1:Y:S01]  /*0a50*/  @!P1 LDG.E.64 R18, desc[UR12][R14.64+0x800] ;  /* 0x0008000c0e129981 */ /* 0x000e62000c1e1b00 */
[----:B--2---:R-:W-:-:S05]  /*0a60*/  VIADD R26, R4, 0x200 ;  /* 0x00000200041a7836 */ /* 0x004fca0000000000 */
[----:B------:R-:W-:Y:S01]  /*0a70*/  ISETP.GE.AND P0, PT, R26, R3, PT ;  /* 0x000000031a00720c */ /* 0x000fe20003f06270 */
[----:B-1----:R-:W-:-:S12]  /*0a80*/  @!P1 DFMA R26, R22, R20, R18 ;  /* 0x00000014161a922b */ /* 0x002fd80000000012 */
[----:B------:R-:W1:Y:S01]  /*0a90*/  @!P0 LDC.64 R20, c[0x0][0x390] ;  /* 0x0000e400ff148b82 */ /* 0x000e620000000a00 */
[----:B------:R2:W-:Y:S04]  /*0aa0*/  @!P1 STG.E.64 desc[UR12][R16.64+0x800], R26 ;  /* 0x0008001a10009986 */ /* 0x0005e8000c101b0c */
[----:B------:R-:W1:Y:S04]  /*0ab0*/  @!P0 LDG.E.64 R22, desc[UR12][R12.64+0xc00] ;  /* 0x000c000c0c168981 */ /* 0x000e68000c1e1b00 */
[----:B------:R-:W1:Y:S01]  /*0ac0*/  @!P0 LDG.E.64 R18, desc[UR12][R14.64+0xc00] ;  /* 0x000c000c0e128981 */ /* 0x000e62000c1e1b00 */
[----:B---3--:R-:W-:-:S05]  /*0ad0*/  VIADD R28, R4, 0x280 ;  /* 0x00000280041c7836 */ /* 0x008fca0000000000 */
        /* <DEDUP_REMOVED lines=13> */
[----:B------:R-:W-:Y:S01]  /*0bb0*/  IADD3 R4, PT, PT, R4, 0x380, RZ ;  /* 0x0000038004047810 */ /* 0x000fe20007ffe0ff */
[----:B------:R-:W-:Y:S01]  /*0bc0*/  VIADD R24, R24, 0x8 ;  /* 0x0000000818187836 */ /* 0x000fe20000000000 */
[----:B------:R-:W-:Y:S04]  /*0bd0*/  BSSY.RECONVERGENT B0, `(.L_x_7) ;  /* 0x000000a000007945 */ /* 0x000fe80003800200 */
[----:B------:R-:W-:Y:S01]  /*0be0*/  ISETP.NE.AND P1, PT, R24, R5, PT ;  /* 0x000000051800720c */ /* 0x000fe20003f25270 */
[----:B-1----:R-:W-:-:S07]  /*0bf0*/  @!P0 DFMA R18, R22, R20, R18 ;  /* 0x000000141612822b */ /* 0x002fce0000000012 */
[----:B------:R3:W-:Y:S01]  /*0c00*/  @!P0 STG.E.64 desc[UR12][R16.64+0x1400], R18 ;  /* 0x0014001210008986 */ /* 0x0007e2000c101b0c */
[----:B------:R-:W-:-:S13]  /*0c10*/  ISETP.GE.AND P0, PT, R4, R3, PT ;  /* 0x000000030400720c */ /* 0x000fda0003f06270 */
[----:B---3--:R-:W-:Y:S05]  /*0c20*/  @P0 BRA `(.L_x_8) ;  /* 0x0000000000100947 */ /* 0x008fea0003800000 */
[----:B------:R-:W0:Y:S04]  /*0c30*/  LDG.E.64 R12, desc[UR12][R12.64+0x1800] ;  /* 0x0018000c0c0c7981 */ /* 0x000e28000c1e1b00 */
[----:B------:R-:W0:Y:S02]  /*0c40*/  LDG.E.64 R14, desc[UR12][R14.64+0x1800] ;  /* 0x0018000c0e0e7981 */ /* 0x000e24000c1e1b00 */
[----:B0-----:R-:W-:-:S07]  /*0c50*/  DFMA R18, R12, UR4, R14 ;  /* 0x000000040c127c2b */ /* 0x001fce000800000e */
[----:B------:R1:W-:Y:S04]  /*0c60*/  STG.E.64 desc[UR12][R16.64+0x1800], R18 ;  /* 0x0018001210007986 */ /* 0x0003e8000c101b0c */
.L_x_8:
[----:B0-----:R-:W-:Y:S05]  /*0c70*/  BSYNC.RECONVERGENT B0 ;  /* 0x0000000000007941 */ /* 0x001fea0003800200 */
.L_x_7:
[----:B------:R-:W-:Y:S05]  /*0c80*/  @P1 BRA `(.L_x_9) ;  /* 0xfffffff800f41947 */ /* 0x000fea000383ffff */
.L_x_6:
[----:B------:R-:W-:-:S13]  /*0c90*/  ISETP.NE.AND P0, PT, R2, RZ, PT ;  /* 0x000000ff0200720c */ /* 0x000fda0003f05270 */
[----:B------:R-:W-:Y:S05]  /*0ca0*/  @!P0 EXIT ;  /* 0x000000000000894d */ /* 0x000fea0003800000 */
[----:B------:R-:W0:Y:S01]  /*0cb0*/  LDC R4, c[0x0][0x388] ;  /* 0x0000e200ff047b82 */ /* 0x000e220000000800 */
[----:B------:R-:W-:Y:S02]  /*0cc0*/  ISETP.GE.U32.AND P1, PT, R2, 0x4, PT ;  /* 0x000000040200780c */ /* 0x000fe40003f26070 */
[----:B0-----:R-:W-:-:S04]  /*0cd0*/  LOP3.LUT R12, R4, 0x3, RZ, 0xc0, !PT ;  /* 0x00000003040c7812 */ /* 0x001fc800078ec0ff */
[----:B------:R-:W-:-:S07]  /*0ce0*/  ISETP.NE.AND P0, PT, R12, RZ, PT ;  /* 0x000000ff0c00720c */ /* 0x000fce0003f05270 */
[----:B------:R-:W-:Y:S06]  /*0cf0*/  @!P1 BRA `(.L_x_10) ;  /* 0x0000000000a49947 */ /* 0x000fec0003800000 */
[----:B------:R-:W-:-:S05]  /*0d00*/  IMAD R13, R5, 0x80, R0 ;  /* 0x00000080050d7824 */ /* 0x000fca00078e0200 */
[----:B------:R-:W-:-:S13]  /*0d10*/  ISETP.GE.AND P1, PT, R13, R3, PT ;  /* 0x000000030d00720c */ /* 0x000fda0003f26270 */
[C---:B-1----:R-:W-:Y:S01]  /*0d20*/  @!P1 IMAD.WIDE R20, R13.reuse, 0x8, R6 ;  /* 0x000000080d149825 */ /* 0x042fe200078e0206 */
[----:B------:R-:W0:Y:S03]  /*0d30*/  @!P1 LDC.64 R24, c[0x0][0x390] ;  /* 0x0000e400ff189b82 */ /* 0x000e260000000a00 */
[C---:B------:R-:W-:Y:S02]  /*0d40*/  @!P1 IMAD.WIDE R22, R13.reuse, 0x8, R10 ;  /* 0x000000080d169825 */ /* 0x040fe400078e020a */
[----:B------:R-:W0:Y:S04]  /*0d50*/  @!P1 LDG.E.64 R20, desc[UR12][R20.64] ;  /* 0x0000000c14149981 */ /* 0x000e28000c1e1b00 */
[----:B------:R-:W0:Y:S01]  /*0d60*/  @!P1 LDG.E.64 R22, desc[UR12][R22.64] ;  /* 0x0000000c16169981 */ /* 0x000e22000c1e1b00 */
[----:B------:R-:W-:-:S02]  /*0d70*/  VIADD R15, R13, 0x80 ;  /* 0x000000800d0f7836 */ /* 0x000fc40000000000 */
[----:B------:R-:W-:-:S03]  /*0d80*/  @!P1 IMAD.WIDE R26, R13, 0x8, R8 ;  /* 0x000000080d1a9825 */ /* 0x000fc600078e0208 */
[----:B------:R-:W-:-:S13]  /*0d90*/  ISETP.GE.AND P2, PT, R15, R3, PT ;  /* 0x000000030f00720c */ /* 0x000fda0003f46270 */
[----:B------:R-:W-:-:S04]  /*0da0*/  @!P2 IMAD.WIDE R16, R15, 0x8, R10 ;  /* 0x000000080f10a825 */ /* 0x000fc800078e020a */
[----:B------:R-:W-:Y:S01]  /*0db0*/  @!P2 IMAD.WIDE R28, R15, 0x8, R6 ;  /* 0x000000080f1ca825 */ /* 0x000fe200078e0206 */
[----:B0-----:R-:W-:Y:S01]  /*0dc0*/  @!P1 DFMA R24, R20, R24, R22 ;  /* 0x000000181418922b */ /* 0x001fe20000000016 */
[----:B------:R-:W0:Y:S06]  /*0dd0*/  @!P2 LDC.64 R22, c[0x0][0x390] ;  /* 0x0000e400ff16ab82 */ /* 0x000e2c0000000a00 */
[----:B------:R1:W-:Y:S04]  /*0de0*/  @!P1 STG.E.64 desc[UR12][R26.64], R24 ;  /* 0x000000181a009986 */ /* 0x0003e8000c101b0c */
[----:B------:R-:W0:Y:S04]  /*0df0*/  @!P2 LDG.E.64 R18, desc[UR12][R28.64] ;  /* 0x0000000c1c12a981 */ /* 0x000e28000c1e1b00 */
[----:B------:R-:W0:Y:S01]  /*0e00*/  @!P2 LDG.E.64 R16, desc[UR12][R16.64] ;  /* 0x0000000c1010a981 */ /* 0x000e22000c1e1b00 */
[----:B------:R-:W-:-:S04]  /*0e10*/  IADD3 R21, PT, PT, R13, 0x100, RZ ;  /* 0x000001000d157810 */ /* 0x000fc80007ffe0ff */
[----:B------:R-:W-:Y:S01]  /*0e20*/  ISETP.GE.AND P1, PT, R21, R3, PT ;  /* 0x000000031500720c */ /* 0x000fe20003f26270 */
[----:B------:R-:W-:-:S12]  /*0e30*/  VIADD R13, R13, 0x180 ;  /* 0x000001800d0d7836 */ /* 0x000fd80000000000 */
[----:B-1----:R-:W1:Y:S01]  /*0e40*/  @!P1 LDC.64 R24, c[0x0][0x390] ;  /* 0x0000e400ff189b82 */ /* 0x002e620000000a00 */
[----:B0-----:R-:W-:Y:S01]  /*0e50*/  @!P2 DFMA R18, R18, R22, R16 ;  /* 0x000000161212a22b */ /* 0x001fe20000000010 */
[----:B------:R-:W-:-:S04]  /*0e60*/  @!P2 IMAD.WIDE R16, R15, 0x8, R8 ;  /* 0x000000080f10a825 */ /* 0x000fc800078e0208 */
[C---:B------:R-:W-:Y:S02]  /*0e70*/  @!P1 IMAD.WIDE R22, R21.reuse, 0x8, R6 ;  /* 0x0000000815169825 */ /* 0x040fe400078e0206 */
[----:B------:R0:W-:Y:S02]  /*0e80*/  @!P2 STG.E.64 desc[UR12][R16.64], R18 ;  /* 0x000000121000a986 */ /* 0x0001e4000c101b0c */
[----:B------:R-:W-:Y:S02]  /*0e90*/  @!P1 IMAD.WIDE R14, R21, 0x8, R10 ;  /* 0x00000008150e9825 */ /* 0x000fe400078e020a */
[----:B------:R-:W1:Y:S04]  /*0ea0*/  @!P1 LDG.E.64 R22, desc[UR12][R22.64] ;  /* 0x0000000c16169981 */ /* 0x000e68000c1e1b00 */
[----:B------:R-:W1:Y:S01]  /*0eb0*/  @!P1 LDG.E.64 R14, desc[UR12][R14.64] ;  /* 0x0000000c0e0e9981 */ /* 0x000e62000c1e1b00 */
[----:B------:R-:W-:Y:S01]  /*0ec0*/  ISETP.GE.AND P2, PT, R13, R3, PT ;  /* 0x000000030d00720c */ /* 0x000fe20003f46270 */
[----:B------:R-:W-:-:S12]  /*0ed0*/  @!P1 IMAD.WIDE R20, R21, 0x8, R8 ;  /* 0x0000000815149825 */ /* 0x000fd800078e0208 */
[----:B------:R-:W-:-:S04]  /*0ee0*/  @!P2 IMAD.WIDE R26, R13, 0x8, R6 ;  /* 0x000000080d1aa825 */ /* 0x000fc800078e0206 */
[C---:B------:R-:W-:Y:S01]  /*0ef0*/  @!P2 IMAD.WIDE R28, R13.reuse, 0x8, R10 ;  /* 0x000000080d1ca825 */ /* 0x040fe200078e020a */
[----:B-1----:R-:W-:Y:S01]  /*0f00*/  @!P1 DFMA R24, R22, R24, R14 ;  /* 0x000000181618922b */ /* 0x002fe2000000000e */
[----:B------:R-:W1:Y:S06]  /*0f10*/  @!P2 LDC.64 R14, c[0x0][0x390] ;  /* 0x0000e400ff0eab82 */ /* 0x000e6c0000000a00 */
[----:B------:R2:W-:Y:S04]  /*0f20*/  @!P1 STG.E.64 desc[UR12][R20.64], R24 ;  /* 0x0000001814009986 */ /* 0x0005e8000c101b0c */
[----:B------:R-:W1:Y:S04]  /*0f30*/  @!P2 LDG.E.64 R26, desc[UR12][R26.64] ;  /* 0x0000000c1a1aa981 */ /* 0x000e68000c1e1b00 */
[----:B------:R-:W1:Y:S01]  /*0f40*/  @!P2 LDG.E.64 R28, desc[UR12][R28.64] ;  /* 0x0000000c1c1ca981 */ /* 0x000e62000c1e1b00 */
[----:B0-----:R-:W-:-:S04]  /*0f50*/  @!P2 IMAD.WIDE R16, R13, 0x8, R8 ;  /* 0x000000080d10a825 */ /* 0x001fc800078e0208 */
[----:B------:R-:W-:Y:S01]  /*0f60*/  VIADD R5, R5, 0x4 ;  /* 0x0000000405057836 */ /* 0x000fe20000000000 */
[----:B-1----:R-:W-:-:S07]  /*0f70*/  @!P2 DFMA R14, R26, R14, R28 ;  /* 0x0000000e1a0ea22b */ /* 0x002fce000000001c */
[----:B------:R2:W-:Y:S04]  /*0f80*/  @!P2 STG.E.64 desc[UR12][R16.64], R14 ;  /* 0x0000000e1000a986 */ /* 0x0005e8000c101b0c */
.L_x_10:
[----:B------:R-:W-:Y:S05]  /*0f90*/  @!P0 EXIT ;  /* 0x000000000000894d */ /* 0x000fea0003800000 */
[----:B------:R-:W-:Y:S02]  /*0fa0*/  ISETP.NE.AND P0, PT, R12, 0x1, PT ;  /* 0x000000010c00780c */ /* 0x000fe40003f05270 */
[----:B------:R-:W-:-:S04]  /*0fb0*/  LOP3.LUT R4, R4, 0x1, RZ, 0xc0, !PT ;  /* 0x0000000104047812 */ /* 0x000fc800078ec0ff */
[----:B------:R-:W-:-:S07]  /*0fc0*/  ISETP.NE.U32.AND P2, PT, R4, 0x1, PT ;  /* 0x000000010400780c */ /* 0x000fce0003f45070 */
[----:B------:R-:W-:Y:S06]  /*0fd0*/  @!P0 BRA `(.L_x_11) ;  /* 0x0000000000548947 */ /* 0x000fec0003800000 */
[----:B-12---:R-:W-:-:S05]  /*0fe0*/  IMAD R21, R5, 0x80, R0 ;  /* 0x0000008005157824 */ /* 0x006fca00078e0200 */
[----:B------:R-:W-:-:S13]  /*0ff0*/  ISETP.GE.AND P0, PT, R21, R3, PT ;  /* 0x000000031500720c */ /* 0x000fda0003f06270 */
[C---:B------:R-:W-:Y:S01]  /*1000*/  @!P0 IMAD.WIDE R14, R21.reuse, 0x8, R6 ;  /* 0x00000008150e8825 */ /* 0x040fe200078e0206 */
[----:B------:R-:W0:Y:S03]  /*1010*/  @!P0 LDC.64 R18, c[0x0][0x390] ;  /* 0x0000e400ff128b82 */ /* 0x000e260000000a00 */
[C---:B------:R-:W-:Y:S02]  /*1020*/  @!P0 IMAD.WIDE R16, R21.reuse, 0x8, R10 ;  /* 0x0000000815108825 */ /* 0x040fe400078e020a */
[----:B------:R-:W0:Y:S04]  /*1030*/  @!P0 LDG.E.64 R14, desc[UR12][R14.64] ;  /* 0x0000000c0e0e8981 */ /* 0x000e28000c1e1b00 */
[----:B------:R-:W0:Y:S01]  /*1040*/  @!P0 LDG.E.64 R16, desc[UR12][R16.64] ;  /* 0x0000000c10108981 */ /* 0x000e22000c1e1b00 */
[C---:B------:R-:W-:Y:S01]  /*1050*/  IADD3 R13, PT, PT, R21.reuse, 0x80, RZ ;  /* 0x00000080150d7810 */ /* 0x040fe20007ffe0ff */
[----:B------:R-:W-:-:S03]  /*1060*/  @!P0 IMAD.WIDE R20, R21, 0x8, R8 ;  /* 0x0000000815148825 */ /* 0x000fc600078e0208 */
[----:B------:R-:W-:-:S13]  /*1070*/  ISETP.GE.AND P1, PT, R13, R3, PT ;  /* 0x000000030d00720c */ /* 0x000fda0003f26270 */
[----:B------:R-:W-:-:S04]  /*1080*/  @!P1 IMAD.WIDE R22, R13, 0x8, R6 ;  /* 0x000000080d169825 */ /* 0x000fc800078e0206 */
[C---:B------:R-:W-:Y:S01]  /*1090*/  @!P1 IMAD.WIDE R24, R13.reuse, 0x8, R10 ;  /* 0x000000080d189825 */ /* 0x040fe200078e020a */
[----:B0-----:R-:W-:Y:S01]  /*10a0*/  @!P0 DFMA R18, R14, R18, R16 ;  /* 0x000000120e12822b */ /* 0x001fe20000000010 */
[----:B------:R-:W0:Y:S06]  /*10b0*/  @!P1 LDC.64 R14, c[0x0][0x390] ;  /* 0x0000e400ff0e9b82 */ /* 0x000e2c0000000a00 */
[----:B------:R3:W-:Y:S04]  /*10c0*/  @!P0 STG.E.64 desc[UR12][R20.64], R18 ;  /* 0x0000001214008986 */ /* 0x0007e8000c101b0c */
[----:B------:R-:W0:Y:S04]  /*10d0*/  @!P1 LDG.E.64 R22, desc[UR12][R22.64] ;  /* 0x0000000c16169981 */ /* 0x000e28000c1e1b00 */
[----:B------:R-:W0:Y:S01]  /*10e0*/  @!P1 LDG.E.64 R24, desc[UR12][R24.64] ;  /* 0x0000000c18189981 */ /* 0x000e22000c1e1b00 */
[----:B------:R-:W-:-:S04]  /*10f0*/  @!P1 IMAD.WIDE R12, R13, 0x8, R8 ;  /* 0x000000080d0c9825 */ /* 0x000fc800078e0208 */
[----:B------:R-:W-:Y:S01]  /*1100*/  VIADD R5, R5, 0x2 ;  /* 0x0000000205057836 */ /* 0x000fe20000000000 */
[----:B0-----:R-:W-:-:S07]  /*1110*/  @!P1 DFMA R14, R22, R14, R24 ;  /* 0x0000000e160e922b */ /* 0x001fce0000000018 */
[----:B------:R3:W-:Y:S04]  /*1120*/  @!P1 STG.E.64 desc[UR12][R12.64], R14 ;  /* 0x0000000e0c009986 */ /* 0x0007e8000c101b0c */
.L_x_11:
[----:B------:R-:W-:Y:S05]  /*1130*/  @P2 EXIT ;  /* 0x000000000000294d */ /* 0x000fea0003800000 */
[----:B------:R-:W-:-:S05]  /*1140*/  IMAD R5, R5, 0x80, R0 ;  /* 0x0000008005057824 */ /* 0x000fca00078e0200 */
[----:B------:R-:W-:-:S13]  /*1150*/  ISETP.GE.AND P0, PT, R5, R3, PT ;  /* 0x000000030500720c */ /* 0x000fda0003f06270 */
[----:B------:R-:W-:Y:S05]  /*1160*/  @P0 EXIT ;  /* 0x000000000000094d */ /* 0x000fea0003800000 */
[C---:B------:R-:W-:Y:S01]  /*1170*/  IMAD.WIDE R6, R5.reuse, 0x8, R6 ;  /* 0x0000000805067825 */ /* 0x040fe200078e0206 */
[----:B------:R-:W0:Y:S03]  /*1180*/  LDCU.64 UR4, c[0x0][0x390] ;  /* 0x00007200ff0477ac */ /* 0x000e260008000a00 */
[C---:B------:R-:W-:Y:S02]  /*1190*/  IMAD.WIDE R10, R5.reuse, 0x8, R10 ;  /* 0x00000008050a7825 */ /* 0x040fe400078e020a */
[----:B------:R-:W0:Y:S04]  /*11a0*/  LDG.E.64 R6, desc[UR12][R6.64] ;  /* 0x0000000c06067981 */ /* 0x000e28000c1e1b00 */
[----:B------:R-:W0:Y:S01]  /*11b0*/  LDG.E.64 R10, desc[UR12][R10.64] ;  /* 0x0000000c0a0a7981 */ /* 0x000e22000c1e1b00 */
[----:B------:R-:W-:Y:S01]  /*11c0*/  IMAD.WIDE R8, R5, 0x8, R8 ;  /* 0x0000000805087825 */ /* 0x000fe200078e0208 */
[----:B0-----:R-:W-:-:S07]  /*11d0*/  DFMA R2, R6, UR4, R10 ;  /* 0x0000000406027c2b */ /* 0x001fce000800000a */
[----:B------:R-:W-:Y:S01]  /*11e0*/  STG.E.64 desc[UR12][R8.64], R2 ;  /* 0x0000000208007986 */ /* 0x000fe2000c101b0c */
[----:B------:R-:W-:Y:S05]  /*11f0*/  EXIT ;  /* 0x000000000000794d */ /* 0x000fea0003800000 */
.L_x_5:
[----:B------:R-:W-:-:S13]  /*1200*/  ISETP.GE.AND P0, PT, R4, 0x1, PT ;  /* 0x000000010400780c */ /* 0x000fda0003f06270 */
[----:B------:R-:W-:Y:S05]  /*1210*/  @!P0 EXIT ;  /* 0x000000000000894d */ /* 0x000fea0003800000 */
[----:B------:R-:W-:Y:S01]  /*1220*/  ISETP.GE.U32.AND P0, PT, R4, 0x8, PT ;  /* 0x000000080400780c */ /* 0x000fe20003f06070 */
[----:B------:R-:W-:-:S12]  /*1230*/  IMAD.MOV.U32 R16, RZ, RZ, RZ ;  /* 0x000000ffff107224 */ /* 0x000fd800078e00ff */
[----:B------:R-:W-:Y:S05]  /*1240*/  @!P0 BRA `(.L_x_12) ;  /* 0x0000000400148947 */ /* 0x000fea0003800000 */
[----:B------:R-:W0:Y:S01]  /*1250*/  LDC.64 R8, c[0x0][0x398] ;  /* 0x0000e600ff087b82 */ /* 0x000e220000000a00 */
[----:B------:R-:W-:Y:S01]  /*1260*/  UIADD3 UR4, UP0, UPT, UR11, 0xc00, URZ ;  /* 0x00000c000b047890 */ /* 0x000fe2000ff1e0ff */
[----:B------:R-:W-:Y:S01]  /*1270*/  LEA R2, P0, R12, R14, 0x3 ;  /* 0x0000000e0c027211 */ /* 0x000fe200078018ff */
[----:B------:R-:W1:Y:S01]  /*1280*/  LDCU.64 UR16, c[0x0][0x390] ;  /* 0x00007200ff1077ac */ /* 0x000e620008000a00 */
[----:B------:R-:W-:Y:S02]  /*1290*/  LOP3.LUT R16, R4, 0x7ffffff8, RZ, 0xc0, !PT ;  /* 0x7ffffff804107812 */ /* 0x000fe400078ec0ff */
[----:B------:R-:W-:Y:S01]  /*12a0*/  LEA.HI.X R3, R12, R15, R5, 0x3, P0 ;  /* 0x0000000f0c037211 */ /* 0x000fe200000f1c05 */
[----:B------:R-:W-:Y:S01]  /*12b0*/  UIADD3.X UR5, UPT, UPT, URZ, UR14, URZ, UP0, !UPT ;  /* 0x0000000eff057290 */ /* 0x000fe200087fe4ff */
[----:B------:R-:W2:Y:S01]  /*12c0*/  LDC.64 R18, c[0x0][0x3a0] ;  /* 0x0000e800ff127b82 */ /* 0x000ea20000000a00 */
[----:B------:R-:W-:Y:S01]  /*12d0*/  UIADD3 UR8, UP0, UPT, UR4, UR8, URZ ;  /* 0x0000000804087290 */ /* 0x000fe2000ff1e0ff */
[----:B------:R-:W-:Y:S01]  /*12e0*/  IADD3 R17, PT, PT, R0, 0x80, RZ ;  /* 0x0000008000117810 */ /* 0x000fe20007ffe0ff */
[----:B------:R-:W-:-:S02]  /*12f0*/  UIADD3 UR6, UP1, UPT, UR4, UR6, URZ ;  /* 0x0000000604067290 */ /* 0x000fc4000ff3e0ff */
[----:B------:R-:W-:Y:S02]  /*1300*/  UIADD3.X UR4, UPT, UPT, UR5, UR9, URZ, UP0, !UPT ;  /* 0x0000000905047290 */ /* 0x000fe400087fe4ff */
[----:B------:R-:W-:Y:S01]  /*1310*/  UIADD3.X UR5, UPT, UPT, UR5, UR7, URZ, UP1, !UPT ;  /* 0x0000000705057290 */ /* 0x000fe20008ffe4ff */
[----:B------:R-:W3:Y:S01]  /*1320*/  LDC.64 R20, c[0x0][0x3b0] ;  /* 0x0000ec00ff147b82 */ /* 0x000ee20000000a00 */
[----:B0-----:R-:W-:-:S04]  /*1330*/  IMAD.WIDE.U32 R4, R0, 0x8, R8 ;  /* 0x0000000800047825 */ /* 0x001fc800078e0008 */
[----:B--2---:R-:W-:-:S04]  /*1340*/  IMAD.WIDE.U32 R8, R0, 0x8, R18 ;  /* 0x0000000800087825 */ /* 0x004fc800078e0012 */
[----:B---3--:R-:W-:-:S04]  /*1350*/  IMAD.WIDE.U32 R12, R0, 0x8, R20 ;  /* 0x00000008000c7825 */ /* 0x008fc800078e0014 */
[----:B-1----:R-:W-:-:S07]  /*1360*/  IMAD.MOV R0, RZ, RZ, -R16 ;  /* 0x000000ffff007224 */ /* 0x002fce00078e0a10 */
.L_x_13:
[----:B0-----:R-:W-:Y:S02]  /*1370*/  IADD3 R22, P1, PT, R12, UR11, RZ ;  /* 0x0000000b0c167c10 */ /* 0x001fe4000ff3e0ff */
[----:B------:R-:W-:Y:S02]  /*1380*/  IADD3 R28, P0, PT, R8, UR11, RZ ;  /* 0x0000000b081c7c10 */ /* 0x000fe4000ff1e0ff */
[----:B------:R-:W-:Y:S02]  /*1390*/  IADD3.X R23, PT, PT, R13, UR14, RZ, P1, !PT ;  /* 0x0000000e0d177c10 */ /* 0x000fe40008ffe4ff */
[----:B------:R-:W-:-:S04]  /*13a0*/  IADD3.X R29, PT, PT, R9, UR14, RZ, P0, !PT ;  /* 0x0000000e091d7c10 */ /* 0x000fc800087fe4ff */
[----:B------:R-:W2:Y:S04]  /*13b0*/  LDG.E.64 R22, desc[UR12][R22.64] ;  /* 0x0000000c16167981 */ /* 0x000ea8000c1e1b00 */
[----:B------:R-:W2:Y:S01]  /*13c0*/  LDG.E.64 R14, desc[UR12][R28.64] ;  /* 0x0000000c1c0e7981 */ /* 0x000ea2000c1e1b00 */
[----:B------:R-:W-:Y:S01]  /*13d0*/  IADD3 R18, P0, PT, R4, UR11, RZ ;  /* 0x0000000b04127c10 */ /* 0x000fe2000ff1e0ff */
[----:B------:R-:W-:Y:S02]  /*13e0*/  IMAD.U32 R20, RZ, RZ, UR8 ;  /* 0x00000008ff147e24 */ /* 0x000fe4000f8e00ff */
[----:B------:R-:W-:Y:S01]  /*13f0*/  IMAD.U32 R21, RZ, RZ, UR4 ;  /* 0x00000004ff157e24 */ /* 0x000fe2000f8e00ff */
[----:B------:R-:W-:Y:S01]  /*1400*/  IADD3.X R19, PT, PT, R5, UR14, RZ, P0, !PT ;  /* 0x0000000e05137c10 */ /* 0x000fe200087fe4ff */
[----:B------:R-:W-:Y:S01]  /*1410*/  IMAD.WIDE R20, R17, 0x8, R20 ;  /* 0x0000000811147825 */ /* 0x000fe200078e0214 */
[----:B--2---:R-:W-:-:S03]  /*1420*/  DFMA R24, R14, UR16, R22 ;  /* 0x000000100e187c2b */ /* 0x004fc60008000016 */
[----:B------:R-:W-:-:S04]  /*1430*/  IMAD.WIDE R14, R17, 0x8, R2 ;  /* 0x00000008110e7825 */ /* 0x000fc800078e0202 */
[----:B------:R0:W-:Y:S04]  /*1440*/  STG.E.64 desc[UR12][R18.64], R24 ;  /* 0x0000001812007986 */ /* 0x0001e8000c101b0c */
[----:B------:R-:W2:Y:S04]  /*1450*/  LDG.E.64 R26, desc[UR12][R14.64] ;  /* 0x0000000c0e1a7981 */ /* 0x000ea8000c1e1b00 */
[----:B------:R-:W2:Y:S01]  /*1460*/  LDG.E.64 R28, desc[UR12][R20.64+-0xc00] ;  /* 0xfff4000c141c7981 */ /* 0x000ea2000c1e1b00 */
[----:B------:R-:W-:Y:S01]  /*1470*/  MOV R22, UR6 ;  /* 0x0000000600167c02 */ /* 0x000fe20008000f00 */
[----:B------:R-:W-:-:S04]  /*1480*/  IMAD.U32 R23, RZ, RZ, UR5 ;  /* 0x00000005ff177e24 */ /* 0x000fc8000f8e00ff */
[----:B------:R-:W-:Y:S01]  /*1490*/  IMAD.WIDE R22, R17, 0x8, R22 ;  /* 0x0000000811167825 */ /* 0x000fe200078e0216 */
[----:B--2---:R-:W-:-:S07]  /*14a0*/  DFMA R26, R26, UR16, R28 ;  /* 0x000000101a1a7c2b */ /* 0x004fce000800001c */
[----:B------:R-:W-:Y:S04]  /*14b0*/  STG.E.64 desc[UR12][R22.64+-0xc00], R26 ;  /* 0xfff4001a16007986 */ /* 0x000fe8000c101b0c */
[----:B------:R-:W2:Y:S04]  /*14c0*/  LDG.E.64 R28, desc[UR12][R14.64+0x400] ;  /* 0x0004000c0e1c7981 */ /* 0x000ea8000c1e1b00 */
[----:B0-----:R-:W2:Y:S02]  /*14d0*/  LDG.E.64 R18, desc[UR12][R20.64+-0x800] ;  /* 0xfff8000c14127981 */ /* 0x001ea4000c1e1b00 */
[----:B--2---:R-:W-:-:S07]  /*14e0*/  DFMA R28, R28, UR16, R18 ;  /* 0x000000101c1c7c2b */ /* 0x004fce0008000012 */
[----:B------:R-:W-:Y:S04]  /*14f0*/  STG.E.64 desc[UR12][R22.64+-0x800], R28 ;  /* 0xfff8001c16007986 */ /* 0x000fe8000c101b0c */
[----:B------:R-:W2:Y:S04]  /*1500*/  LDG.E.64 R18, desc[UR12][R14.64+0x800] ;  /* 0x0008000c0e127981 */ /* 0x000ea8000c1e1b00 */
[----:B------:R-:W2:Y:S02]  /*1510*/  LDG.E.64 R24, desc[UR12][R20.64+-0x400] ;  /* 0xfffc000c14187981 */ /* 0x000ea4000c1e1b00 */
[----:B--2---:R-:W-:-:S07]  /*1520*/  DFMA R18, R18, UR16, R24 ;  /* 0x0000001012127c2b */ /* 0x004fce0008000018 */
[----:B------:R0:W-:Y:S04]  /*1530*/  STG.E.64 desc[UR12][R22.64+-0x400], R18 ;  /* 0xfffc001216007986 */ /* 0x0001e8000c101b0c */
[----:B------:R-:W2:Y:S04]  /*1540*/  LDG.E.64 R24, desc[UR12][R14.64+0xc00] ;  /* 0x000c000c0e187981 */ /* 0x000ea8000c1e1b00 */
[----:B0-----:R-:W2:Y:S02]  /*1550*/  LDG.E.64 R18, desc[UR12][R20.64] ;  /* 0x0000000c14127981 */ /* 0x001ea4000c1e1b00 */
[----:B--2---:R-:W-:-:S07]  /*1560*/  DFMA R24, R24, UR16, R18 ;  /* 0x0000001018187c2b */ /* 0x004fce0008000012 */
[----:B------:R-:W-:Y:S04]  /*1570*/  STG.E.64 desc[UR12][R22.64], R24 ;  /* 0x0000001816007986 */ /* 0x000fe8000c101b0c */
[----:B------:R-:W2:Y:S04]  /*1580*/  LDG.E.64 R26, desc[UR12][R14.64+0x1000] ;  /* 0x0010000c0e1a7981 */ /* 0x000ea8000c1e1b00 */
[----:B------:R-:W2:Y:S02]  /*1590*/  LDG.E.64 R18, desc[UR12][R20.64+0x400] ;  /* 0x0004000c14127981 */ /* 0x000ea4000c1e1b00 */
[----:B--2---:R-:W-:-:S07]  /*15a0*/  DFMA R26, R26, UR16, R18 ;  /* 0x000000101a1a7c2b */ /* 0x004fce0008000012 */
[----:B------:R-:W-:Y:S04]  /*15b0*/  STG.E.64 desc[UR12][R22.64+0x400], R26 ;  /* 0x0004001a16007986 */ /* 0x000fe8000c101b0c */
[----:B------:R-:W2:Y:S04]  /*15c0*/  LDG.E.64 R28, desc[UR12][R14.64+0x1400] ;  /* 0x0014000c0e1c7981 */ /* 0x000ea8000c1e1b00 */
[----:B------:R-:W2:Y:S02]  /*15d0*/  LDG.E.64 R18, desc[UR12][R20.64+0x800] ;  /* 0x0008000c14127981 */ /* 0x000ea4000c1e1b00 */
[----:B--2---:R-:W-:-:S07]  /*15e0*/  DFMA R18, R28, UR16, R18 ;  /* 0x000000101c127c2b */ /* 0x004fce0008000012 */
[----:B------:R0:W-:Y:S04]  /*15f0*/  STG.E.64 desc[UR12][R22.64+0x800], R18 ;  /* 0x0008001216007986 */ /* 0x0001e8000c101b0c */
[----:B------:R-:W2:Y:S04]  /*1600*/  LDG.E.64 R28, desc[UR12][R14.64+0x1800] ;  /* 0x0018000c0e1c7981 */ /* 0x000ea8000c1e1b00 */
[----:B0-----:R-:W2:Y:S01]  /*1610*/  LDG.E.64 R18, desc[UR12][R20.64+0xc00] ;  /* 0x000c000c14127981 */ /* 0x001ea2000c1e1b00 */
[----:B------:R-:W-:-:S05]  /*1620*/  VIADD R0, R0, 0x8 ;  /* 0x0000000800007836 */ /* 0x000fca0000000000 */
[----:B------:R-:W-:Y:S01]  /*1630*/  ISETP.NE.AND P0, PT, R0, RZ, PT ;  /* 0x000000ff0000720c */ /* 0x000fe20003f05270 */
[----:B------:R-:W-:Y:S01]  /*1640*/  UIADD3 UR11, UP0, UPT, UR11, 0x2000, URZ ;  /* 0x000020000b0b7890 */ /* 0x000fe2000ff1e0ff */
[----:B------:R-:W-:-:S03]  /*1650*/  VIADD R17, R17, 0x400 ;  /* 0x0000040011117836 */ /* 0x000fc60000000000 */
[----:B------:R-:W-:Y:S01]  /*1660*/  UIADD3.X UR14, UPT, UPT, URZ, UR14, URZ, UP0, !UPT ;  /* 0x0000000eff0e7290 */ /* 0x000fe200087fe4ff */
[----:B--2---:R-:W-:-:S07]  /*1670*/  DFMA R28, R28, UR16, R18 ;  /* 0x000000101c1c7c2b */ /* 0x004fce0008000012 */
[----:B------:R0:W-:Y:S01]  /*1680*/  STG.E.64 desc[UR12][R22.64+0xc00], R28 ;  /* 0x000c001c16007986 */ /* 0x0001e2000c101b0c */
[----:B------:R-:W-:Y:S05]  /*1690*/  @P0 BRA `(.L_x_13) ;  /* 0xfffffffc00340947 */ /* 0x000fea000383ffff */
.L_x_12:
[----:B------:R-:W1:Y:S02]  /*16a0*/  LDC R0, c[0x0][0x388] ;  /* 0x0000e200ff007b82 */ /* 0x000e640000000800 */
[----:B-1----:R-:W-:-:S13]  /*16b0*/  LOP3.LUT P0, R8, R0, 0x7, RZ, 0xc0, !PT ;  /* 0x0000000700087812 */ /* 0x002fda000780c0ff */
[----:B------:R-:W-:Y:S05]  /*16c0*/  @!P0 EXIT ;  /* 0x000000000000894d */ /* 0x000fea0003800000 */
[----:B------:R-:W1:Y:S01]  /*16d0*/  LDCU.64 UR4, c[0x0][0x398] ;  /* 0x00007300ff0477ac */ /* 0x000e620008000a00 */
[----:B------:R-:W-:Y:S01]  /*16e0*/  SHF.L.U32 R4, R0, 0x7, RZ ;  /* 0x0000000700047819 */ /* 0x000fe200000006ff */
[----:B------:R-:W2:Y:S01]  /*16f0*/  S2R R13, SR_TID.X ;  /* 0x00000000000d7919 */ /* 0x000ea20000002100 */
[----:B------:R-:W-:Y:S02]  /*1700*/  ISETP.GE.U32.AND P0, PT, R8, 0x4, PT ;  /* 0x000000040800780c */ /* 0x000fe40003f06070 */
[----:B------:R-:W-:Y:S01]  /*1710*/  SHF.R.S32.HI R2, RZ, 0x1f, R4 ;  /* 0x0000001fff027819 */ /* 0x000fe20000011404 */
[----:B------:R-:W-:Y:S01]  /*1720*/  IMAD.WIDE.U32 R4, R4, UR10, RZ ;  /* 0x0000000a04047c25 */ /* 0x000fe2000f8e00ff */
[----:B------:R-:W-:-:S03]  /*1730*/  LOP3.LUT R12, R0, 0x3, RZ, 0xc0, !PT ;  /* 0x00000003000c7812 */ /* 0x000fc600078ec0ff */
[----:B------:R-:W-:Y:S01]  /*1740*/  IMAD R3, R2, UR10, RZ ;  /* 0x0000000a02037c24 */ /* 0x000fe2000f8e02ff */
[----:B------:R-:W-:Y:S01]  /*1750*/  ISETP.NE.AND P1, PT, R12, RZ, PT ;  /* 0x000000ff0c00720c */ /* 0x000fe20003f25270 */
[----:B------:R-:W-:Y:S02]  /*1760*/  IMAD.SHL.U32 R2, R4, 0x8, RZ ;  /* 0x0000000804027824 */ /* 0x000fe400078e00ff */
[----:B------:R-:W-:-:S03]  /*1770*/  IMAD.IADD R3, R5, 0x1, R3 ;  /* 0x0000000105037824 */ /* 0x000fc600078e0203 */
[----:B-1----:R-:W-:Y:S02]  /*1780*/  IADD3 R2, P2, PT, R2, UR4, RZ ;  /* 0x0000000402027c10 */ /* 0x002fe4000ff5e0ff */
[----:B------:R-:W-:-:S04]  /*1790*/  SHF.L.U64.HI R3, R4, 0x3, R3 ;  /* 0x0000000304037819 */ /* 0x000fc80000010203 */
[----:B------:R-:W-:Y:S01]  /*17a0*/  IADD3.X R3, PT, PT, R3, UR5, RZ, P2, !PT ;  /* 0x0000000503037c10 */ /* 0x000fe200097fe4ff */
[----:B------:R-:W-:Y:S06]  /*17b0*/  @!P0 BRA `(.L_x_14) ;  /* 0x0000000000588947 */ /* 0x000fec0003800000 */
[----:B--2---:R-:W-:Y:S01]  /*17c0*/  LEA R17, R16, R13, 0x7 ;  /* 0x0000000d10117211 */ /* 0x004fe200078e38ff */
[----:B------:R-:W1:Y:S04]  /*17d0*/  LDCU.64 UR4, c[0x0][0x390] ;  /* 0x00007200ff0477ac */ /* 0x000e680008000a00 */
[----:B------:R-:W-:-:S04]  /*17e0*/  IMAD.WIDE R8, R17, 0x8, R6 ;  /* 0x0000000811087825 */ /* 0x000fc800078e0206 */
[C---:B------:R-:W-:Y:S01]  /*17f0*/  IMAD.WIDE R4, R17.reuse, 0x8, R10 ;  /* 0x0000000811047825 */ /* 0x040fe200078e020a */
[----:B------:R-:W1:Y:S04]  /*1800*/  LDG.E.64 R14, desc[UR12][R8.64] ;  /* 0x0000000c080e7981 */ /* 0x000e68000c1e1b00 */
[----:B------:R-:W1:Y:S02]  /*1810*/  LDG.E.64 R18, desc[UR12][R4.64] ;  /* 0x0000000c04127981 */ /* 0x000e64000c1e1b00 */
[----:B-1----:R-:W-:Y:S01]  /*1820*/  DFMA R18, R14, UR4, R18 ;  /* 0x000000040e127c2b */ /* 0x002fe20008000012 */
[----:B------:R-:W-:-:S06]  /*1830*/  IMAD.WIDE R14, R17, 0x8, R2 ;  /* 0x00000008110e7825 */ /* 0x000fcc00078e0202 */
[----:B------:R1:W-:Y:S04]  /*1840*/  STG.E.64 desc[UR12][R14.64], R18 ;  /* 0x000000120e007986 */ /* 0x0003e8000c101b0c */
[----:B------:R-:W2:Y:S04]  /*1850*/  LDG.E.64 R20, desc[UR12][R8.64+0x400] ;  /* 0x0004000c08147981 */ /* 0x000ea8000c1e1b00 */
[----:B0-----:R-:W2:Y:S02]  /*1860*/  LDG.E.64 R22, desc[UR12][R4.64+0x400] ;  /* 0x0004000c04167981 */ /* 0x001ea4000c1e1b00 */
[----:B--2---:R-:W-:-:S07]  /*1870*/  DFMA R20, R20, UR4, R22 ;  /* 0x0000000414147c2b */ /* 0x004fce0008000016 */
[----:B------:R1:W-:Y:S04]  /*1880*/  STG.E.64 desc[UR12][R14.64+0x400], R20 ;  /* 0x000400140e007986 */ /* 0x0003e8000c101b0c */
[----:B------:R-:W2:Y:S04]  /*1890*/  LDG.E.64 R22, desc[UR12][R8.64+0x800] ;  /* 0x0008000c08167981 */ /* 0x000ea8000c1e1b00 */
[----:B------:R-:W2:Y:S02]  /*18a0*/  LDG.E.64 R24, desc[UR12][R4.64+0x800] ;  /* 0x0008000c04187981 */ /* 0x000ea4000c1e1b00 */
[----:B--2---:R-:W-:-:S07]  /*18b0*/  DFMA R22, R22, UR4, R24 ;  /* 0x0000000416167c2b */ /* 0x004fce0008000018 */
[----:B------:R1:W-:Y:S04]  /*18c0*/  STG.E.64 desc[UR12][R14.64+0x800], R22 ;  /* 0x000800160e007986 */ /* 0x0003e8000c101b0c */
[----:B------:R-:W2:Y:S04]  /*18d0*/  LDG.E.64 R24, desc[UR12][R8.64+0xc00] ;  /* 0x000c000c08187981 */ /* 0x000ea8000c1e1b00 */
[----:B------:R-:W2:Y:S01]  /*18e0*/  LDG.E.64 R26, desc[UR12][R4.64+0xc00] ;  /* 0x000c000c041a7981 */ /* 0x000ea2000c1e1b00 */
[----:B------:R-:W-:Y:S01]  /*18f0*/  VIADD R16, R16, 0x4 ;  /* 0x0000000410107836 */ /* 0x000fe20000000000 */
[----:B--2---:R-:W-:-:S07]  /*1900*/  DFMA R24, R24, UR4, R26 ;  /* 0x0000000418187c2b */ /* 0x004fce000800001a */
[----:B------:R1:W-:Y:S04]  /*1910*/  STG.E.64 desc[UR12][R14.64+0xc00], R24 ;  /* 0x000c00180e007986 */ /* 0x0003e8000c101b0c */
.L_x_14:
[----:B------:R-:W-:Y:S05]  /*1920*/  @!P1 EXIT ;  /* 0x000000000000994d */ /* 0x000fea0003800000 */
[----:B------:R-:W-:Y:S02]  /*1930*/  ISETP.NE.AND P0, PT, R12, 0x1, PT ;  /* 0x000000010c00780c */ /* 0x000fe40003f05270 */
[----:B------:R-:W-:-:S04]  /*1940*/  LOP3.LUT R0, R0, 0x1, RZ, 0xc0, !PT ;  /* 0x0000000100007812 */ /* 0x000fc800078ec0ff */
[----:B------:R-:W-:-:S07]  /*1950*/  ISETP.NE.U32.AND P1, PT, R0, 0x1, PT ;  /* 0x000000010000780c */ /* 0x000fce0003f25070 */
[----:B------:R-:W-:Y:S06]  /*1960*/  @!P0 BRA `(.L_x_15) ;  /* 0x0000000000388947 */ /* 0x000fec0003800000 */
[----:B012---:R-:W-:Y:S01]  /*1970*/  IMAD R23, R16, 0x80, R13 ;  /* 0x0000008010177824 */ /* 0x007fe200078e020d */
[----:B------:R-:W0:Y:S03]  /*1980*/  LDCU.64 UR4, c[0x0][0x390] ;  /* 0x00007200ff0477ac */ /* 0x000e260008000a00 */
[----:B------:R-:W-:-:S04]  /*1990*/  IMAD.WIDE R18, R23, 0x8, R6 ;  /* 0x0000000817127825 */ /* 0x000fc800078e0206 */
[C---:B------:R-:W-:Y:S01]  /*19a0*/  IMAD.WIDE R20, R23.reuse, 0x8, R10 ;  /* 0x0000000817147825 */ /* 0x040fe200078e020a */
[----:B------:R-:W0:Y:S04]  /*19b0*/  LDG.E.64 R4, desc[UR12][R18.64] ;  /* 0x0000000c12047981 */ /* 0x000e28000c1e1b00 */
[----:B------:R-:W0:Y:S01]  /*19c0*/  LDG.E.64 R8, desc[UR12][R20.64] ;  /* 0x0000000c14087981 */ /* 0x000e22000c1e1b00 */
[----:B------:R-:W-:Y:S01]  /*19d0*/  IMAD.WIDE R22, R23, 0x8, R2 ;  /* 0x0000000817167825 */ /* 0x000fe200078e0202 */
[----:B0-----:R-:W-:-:S07]  /*19e0*/  DFMA R4, R4, UR4, R8 ;  /* 0x0000000404047c2b */ /* 0x001fce0008000008 */
[----:B------:R3:W-:Y:S04]  /*19f0*/  STG.E.64 desc[UR12][R22.64], R4 ;  /* 0x0000000416007986 */ /* 0x0007e8000c101b0c */
[----:B------:R-:W2:Y:S04]  /*1a00*/  LDG.E.64 R8, desc[UR12][R18.64+0x400] ;  /* 0x0004000c12087981 */ /* 0x000ea8000c1e1b00 */
[----:B------:R-:W2:Y:S01]  /*1a10*/  LDG.E.64 R14, desc[UR12][R20.64+0x400] ;  /* 0x0004000c140e7981 */ /* 0x000ea2000c1e1b00 */
[----:B------:R-:W-:Y:S01]  /*1a20*/  IADD3 R16, PT, PT, R16, 0x2, RZ ;  /* 0x0000000210107810 */ /* 0x000fe20007ffe0ff */
[----:B--2---:R-:W-:-:S07]  /*1a30*/  DFMA R8, R8, UR4, R14 ;  /* 0x0000000408087c2b */ /* 0x004fce000800000e */
[----:B------:R3:W-:Y:S04]  /*1a40*/  STG.E.64 desc[UR12][R22.64+0x400], R8 ;  /* 0x0004000816007986 */ /* 0x0007e8000c101b0c */
.L_x_15:
[----:B------:R-:W-:Y:S05]  /*1a50*/  @P1 EXIT ;  /* 0x000000000000194d */ /* 0x000fea0003800000 */
[----:B--2---:R-:W-:Y:S01]  /*1a60*/  IMAD R13, R16, 0x80, R13 ;  /* 0x00000080100d7824 */ /* 0x004fe200078e020d */
[----:B------:R-:W3:Y:S03]  /*1a70*/  LDCU.64 UR4, c[0x0][0x390] ;  /* 0x00007200ff0477ac */ /* 0x000ee60008000a00 */
[----:B------:R-:W-:-:S04]  /*1a80*/  IMAD.WIDE R6, R13, 0x8, R6 ;  /* 0x000000080d067825 */ /* 0x000fc800078e0206 */
[C---:B------:R-:W-:Y:S02]  /*1a90*/  IMAD.WIDE R10, R13.reuse, 0x8, R10 ;  /* 0x000000080d0a7825 */ /* 0x040fe400078e020a */
[----:B------:R-:W3:Y:S04]  /*1aa0*/  LDG.E.64 R6, desc[UR12][R6.64] ;  /* 0x0000000c06067981 */ /* 0x000ee8000c1e1b00 */
[----:B------:R-:W3:Y:S01]  /*1ab0*/  LDG.E.64 R10, desc[UR12][R10.64] ;  /* 0x0000000c0a0a7981 */ /* 0x000ee2000c1e1b00 */
[----:B------:R-:W-:Y:S01]  /*1ac0*/  IMAD.WIDE R2, R13, 0x8, R2 ;  /* 0x000000080d027825 */ /* 0x000fe200078e0202 */
[----:B---3--:R-:W-:-:S07]  /*1ad0*/  DFMA R4, R6, UR4, R10 ;  /* 0x0000000406047c2b */ /* 0x008fce000800000a */
[----:B------:R-:W-:Y:S01]  /*1ae0*/  STG.E.64 desc[UR12][R2.64], R4 ;  /* 0x0000000402007986 */ /* 0x000fe2000c101b0c */
[----:B------:R-:W-:Y:S05]  /*1af0*/  EXIT ;  /* 0x000000000000794d */ /* 0x000fea0003800000 */
.L_x_16:
[----:B------:R-:W-:-:S00]  /*1b00*/  BRA `(.L_x_16) ;  /* 0xfffffffc00fc7947 */ /* 0x000fc0000383ffff */
[----:B------:R-:W-:-:S00]  /*1b10*/  NOP ;  /* 0x0000000000007918 */ /* 0x000fc00000000000 */
        /* <DEDUP_REMOVED lines=14> */
.L_x_37:


//--------------------- .text._ZN3cub18CUB_300001_SM_10006detail9transform16transform_kernelINS2_10policy_hubILb1EN4cuda3std3__45tupleIJN6thrust24THRUST_300001_SM_1000_NS6detail15normal_iteratorINSA_10device_ptrIdEEEESF_EEEE10policy1000Ei13daxpy_functorSF_JPdSK_EEEvT0_iT1_T2_DpNS2_10kernel_argIT3_EE --------------------------
	.section	.text._ZN3cub18CUB_300001_SM_10006detail9transform16transform_kernelINS2_10policy_hubILb1EN4cuda3std3__45tupleIJN6thrust24THRUST_300001_SM_1000_NS6detail15normal_iteratorINSA_10device_ptrIdEEEESF_EEEE10policy1000Ei13daxpy_functorSF_JPdSK_EEEvT0_iT1_T2_DpNS2_10kernel_argIT3_EE,"ax",@progbits
	.align	128
        .global         _ZN3cub18CUB_300001_SM_10006detail9transform16transform_kernelINS2_10policy_hubILb1EN4cuda3std3__45tupleIJN6thrust24THRUST_300001_SM_1000_NS6detail15normal_iteratorINSA_10device_ptrIdEEEESF_EEEE10policy1000Ei13daxpy_functorSF_JPdSK_EEEvT0_iT1_T2_DpNS2_10kernel_argIT3_EE
        .type           _ZN3cub18CUB_300001_SM_10006detail9transform16transform_kernelINS2_10policy_hubILb1EN4cuda3std3__45tupleIJN6thrust24THRUST_300001_SM_1000_NS6detail15normal_iteratorINSA_10device_ptrIdEEEESF_EEEE10policy1000Ei13daxpy_functorSF_JPdSK_EEEvT0_iT1_T2_DpNS2_10kernel_argIT3_EE,@function
        .size           _ZN3cub18CUB_300001_SM_10006detail9transform16transform_kernelINS2_10policy_hubILb1EN4cuda3std3__45tupleIJN6thrust24THRUST_300001_SM_1000_NS6detail15normal_iteratorINSA_10device_ptrIdEEEESF_EEEE10policy1000Ei13daxpy_functorSF_JPdSK_EEEvT0_iT1_T2_DpNS2_10kernel_argIT3_EE,(.L_x_38 - _ZN3cub18CUB_300001_SM_10006detail9transform16transform_kernelINS2_10policy_hubILb1EN4cuda3std3__45tupleIJN6thrust24THRUST_300001_SM_1000_NS6detail15normal_iteratorINSA_10device_ptrIdEEEESF_EEEE10policy1000Ei13daxpy_functorSF_JPdSK_EEEvT0_iT1_T2_DpNS2_10kernel_argIT3_EE)
        .other          _ZN3cub18CUB_300001_SM_10006detail9transform16transform_kernelINS2_10policy_hubILb1EN4cuda3std3__45tupleIJN6thrust24THRUST_300001_SM_1000_NS6detail15normal_iteratorINSA_10device_ptrIdEEEESF_EEEE10policy1000Ei13daxpy_functorSF_JPdSK_EEEvT0_iT1_T2_DpNS2_10kernel_argIT3_EE,@"STO_CUDA_ENTRY STV_DEFAULT"
_ZN3cub18CUB_300001_SM_10006detail9transform16transform_kernelINS2_10policy_hubILb1EN4cuda3std3__45tupleIJN6thrust24THRUST_300001_SM_1000_NS6detail15normal_iteratorINSA_10device_ptrIdEEEESF_EEEE10policy1000Ei13daxpy_functorSF_JPdSK_EEEvT0_iT1_T2_DpNS2_10kernel_argIT3_EE:
.text._ZN3cub18CUB_300001_SM_10006detail9transform16transform_kernelINS2_10policy_hubILb1EN4cuda3std3__45tupleIJN6thrust24THRUST_300001_SM_1000_NS6detail15normal_iteratorINSA_10device_ptrIdEEEESF_EEEE10policy1000Ei13daxpy_functorSF_JPdSK_EEEvT0_iT1_T2_DpNS2_10kernel_argIT3_EE:
[----:B------:R-:W-:Y:S08]  /*0000*/  LDC R1, c[0x0][0x37c] ;  /* 0x0000df00ff017b82 */ /* 0x000ff00000000800 */
[----:B------:R-:W0:Y:S01]  /*0010*/  S2UR UR14, SR_CTAID.X ;  /* 0x00000000000e79c3 */ /* 0x000e220000002500 */
[----:B------:R-:W1:Y:S01]  /*0020*/  LDCU.64 UR8, c[0x0][0x380] ;  /* 0x00007000ff0877ac */ /* 0x000e620008000a00 */
[----:B------:R-:W2:Y:S01]  /*0030*/  S2R R0, SR_TID.X ;  /* 0x0000000000007919 */ /* 0x000ea20000002100 */
[----:B------:R-:W-:Y:S01]  /*0040*/  BSSY.RECONVERGENT B0, `(.L_x_17) ;  /* 0x0000020000007945 */ /* 0x000fe20003800200 */
[----:B-1----:R-:W-:-:S04]  /*0050*/  USHF.L.U32 UR7, UR9, 0x7, URZ ;  /* 0x0000000709077899 */ /* 0x002fc800080006ff */
[----:B0-----:R-:W-:-:S04]  /*0060*/  UIMAD UR4, UR7, UR14, URZ ;  /* 0x0000000e070472a4 */ /* 0x001fc8000f8e02ff */
[----:B------:R-:W-:-:S04]  /*0070*/  UIADD3 UR6, UPT, UPT, -UR4, UR8, URZ ;  /* 0x0000000804067290 */ /* 0x000fc8000fffe1ff */
[----:B------:R-:W-:Y:S01]  /*0080*/  UISETP.LT.AND UP0, UPT, UR7, UR6, UPT ;  /* 0x000000060700728c */ /* 0x000fe2000bf01270 */
[----:B--2---:R-:W-:-:S03]  /*0090*/  IMAD.SHL.U32 R4, R0, 0x80, RZ ;  /* 0x0000008000047824 */ /* 0x004fc600078e00ff */
[----:B------:R-:W-:-:S04]  /*00a0*/  USEL UR8, UR7, UR6, UP0 ;  /* 0x0000000607087287 */ /* 0x000fc80008000000 */
[----:B------:R-:W-:-:S06]  /*00b0*/  USHF.L.U32 UR5, UR8, 0x3, URZ ;  /* 0x0000000308057899 */ /* 0x000fcc00080006ff */
[----:B------:R-:W-:-:S13]  /*00c0*/  ISETP.GE.AND P0, PT, R4, UR5, PT ;  /* 0x0000000504007c0c */ /* 0x000fda000bf06270 */
[----:B------:R-:W-:Y:S05]  /*00d0*/  @P0 BRA `(.L_x_18) ;  /* 0x0000000000580947 */ /* 0x000fea0003800000 */
[----:B------:R-:W0:Y:S01]  /*00e0*/  LDC.64 R2, c[0x0][0x398] ;  /* 0x0000e600ff027b82 */ /* 0x000e220000000a00 */
[----:B------:R-:W-:Y:S01]  /*00f0*/  IMAD.U32 R7, RZ, RZ, UR4 ;  /* 0x00000004ff077e24 */ /* 0x000fe2000f8e00ff */
[----:B------:R-:W-:Y:S01]  /*0100*/  BSSY.RECONVERGENT B1, `(.L_x_19) ;  /* 0x000000a000017945 */ /* 0x000fe20003800200 */
[----:B------:R-:W-:Y:S01]  /*0110*/  MOV R5, R4 ;  /* 0x0000000400057202 */ /* 0x000fe20000000f00 */
[----:B0-----:R-:W-:-:S04]  /*0120*/  IMAD.WIDE.U32 R2, R0, 0x80, R2 ;  /* 0x0000008000027825 */ /* 0x001fc800078e0002 */
[----:B------:R-:W-:-:S07]  /*0130*/  IMAD.WIDE R2, R7, 0x8, R2 ;  /* 0x0000000807027825 */ /* 0x000fce00078e0202 */
.L_x_20:
[----:B------:R-:W-:Y:S01]  /*0140*/  VIADD R5, R5, 0x4000 ;  /* 0x0000400005057836 */ /* 0x000fe20000000000 */
[----:B------:R0:W-:Y:S04]  /*0150*/  CCTL.E.PF2 [R2] ;  /* 0x000000000200798f */ /* 0x0001e80000800100 */
[----:B------:R-:W-:Y:S02]  /*0160*/  ISETP.GE.AND P0, PT, R5, UR5, PT ;  /* 0x0000000505007c0c */ /* 0x000fe4000bf06270 */
[----:B0-----:R-:W-:-:S05]  /*0170*/  IADD3 R2, P1, PT, R2, 0x4000, RZ ;  /* 0x0000400002027810 */ /* 0x001fca0007f3e0ff */
[----:B------:R-:W-:-:S06]  /*0180*/  IMAD.X R3, RZ, RZ, R3, P1 ;  /* 0x000000ffff037224 */ /* 0x000fcc00008e0603 */
[----:B------:R-:W-:Y:S05]  /*0190*/  @!P0 BRA `(.L_x_20) ;  /* 0xfffffffc00e88947 */ /* 0x000fea000383ffff */
[----:B------:R-:W-:Y:S05]  /*01a0*/  BSYNC.RECONVERGENT B1 ;  /* 0x0000000000017941 */ /* 0x000fea0003800200 */
.L_x_19:
[----:B------:R-:W0:Y:S02]  /*01b0*/  LDC.64 R2, c[0x0][0x3a8] ;  /* 0x0000ea00ff027b82 */ /* 0x000e240000000a00 */
[----:B0-----:R-:W-:-:S04]  /*01c0*/  IMAD.WIDE.U32 R2, R0, 0x80, R2 ;  /* 0x0000008000027825 */ /* 0x001fc800078e0002 */
[----:B------:R-:W-:-:S07]  /*01d0*/  IMAD.WIDE R2, R7, 0x8, R2 ;  /* 0x0000000807027825 */ /* 0x000fce00078e0202 */
.L_x_21:
[----:B------:R-:W-:Y:S01]  /*01e0*/  IADD3 R4, PT, PT, R4, 0x4000, RZ ;  /* 0x0000400004047810 */ /* 0x000fe20007ffe0ff */
[----:B------:R0:W-:Y:S03]  /*01f0*/  CCTL.E.PF2 [R2] ;  /* 0x000000000200798f */ /* 0x0001e60000800100 */
[----:B------:R-:W-:Y:S02]  /*0200*/  ISETP.GE.AND P0, PT, R4, UR5, PT ;  /* 0x0000000504007c0c */ /* 0x000fe4000bf06270 */
[----:B0-----:R-:W-:-:S05]  /*0210*/  IADD3 R2, P1, PT, R2, 0x4000, RZ ;  /* 0x0000400002027810 */ /* 0x001fca0007f3e0ff */
[----:B------:R-:W-:-:S06]  /*0220*/  IMAD.X R3, RZ, RZ, R3, P1 ;  /* 0x000000ffff037224 */ /* 0x000fcc00008e0603 */
[----:B------:R-:W-:Y:S05]  /*0230*/  @!P0 BRA `(.L_x_21) ;  /* 0xfffffffc00e88947 */ /* 0x000fea000383ffff */
.L_x_18:
[----:B------:R-:W-:Y:S05]  /*0240*/  BSYNC.RECONVERGENT B0 ;  /* 0x0000000000007941 */ /* 0x000fea0003800200 */
.L_x_17:
[----:B------:R-:W0:Y:S01]  /*0250*/  LDCU.64 UR12, c[0x0][0x390] ;  /* 0x00007200ff0c77ac */ /* 0x000e220008000a00 */
[----:B------:R-:W-:Y:S01]  /*0260*/  UIMAD.WIDE UR4, UR4, 0x8, URZ ;  /* 0x00000008040478a5 */ /* 0x000fe2000f8e02ff */
[----:B------:R-:W1:Y:S01]  /*0270*/  LDCU.64 UR20, c[0x0][0x358] ;  /* 0x00006b00ff1477ac */ /* 0x000e620008000a00 */
[----:B------:R-:W2:Y:S02]  /*0280*/  LDCU.64 UR10, c[0x0][0x3a8] ;  /* 0x00007500ff0a77ac */ /* 0x000ea40008000a00 */
[----:B0-----:R-:W-:-:S04]  /*0290*/  UIADD3 UR15, UP0, UPT, UR4, UR12, URZ ;  /* 0x0000000c040f7290 */ /* 0x001fc8000ff1e0ff */
[----:B------:R-:W-:Y:S02]  /*02a0*/  UIADD3.X UR16, UPT, UPT, UR5, UR13, URZ, UP0, !UPT ;  /* 0x0000000d05107290 */ /* 0x000fe400087fe4ff */
[----:B------:R-:W-:Y:S01]  /*02b0*/  UISETP.GT.AND UP0, UPT, UR7, UR6, UPT ;  /* 0x000000060700728c */ /* 0x000fe2000bf04270 */
[----:B------:R-:W-:-:S03]  /*02c0*/  MOV R2, UR15 ;  /* 0x0000000f00027c02 */ /* 0x000fc60008000f00 */
[----:B------:R-:W-:-:S05]  /*02d0*/  IMAD.U32 R3, RZ, RZ, UR16 ;  /* 0x00000010ff037e24 */ /* 0x000fca000f8e00ff */
[----:B-12---:R-:W-:Y:S05]  /*02e0*/  BRA.U UP0, `(.L_x_22) ;  /* 0x0000000900647547 */ /* 0x006fea000b800000 */
[----:B------:R-:W-:-:S06]  /*02f0*/  UISETP.GE.AND UP0, UPT, UR9, 0x1, UPT ;  /* 0x000000010900788c */ /* 0x000fcc000bf06270 */
[----:B------:R-:W-:-:S13]  /*0300*/  PLOP3.LUT P0, PT, PT, PT, UP0, 0x80, 0x8 ;  /* 0x000000000008781c */ /* 0x000fda0003f0f008 */
[----:B------:R-:W-:Y:S05]  /*0310*/  @!P0 EXIT ;  /* 0x000000000000894d */ /* 0x000fea0003800000 */
[----:B------:R-:W-:Y:S01]  /*0320*/  UISETP.GE.U32.AND UP0, UPT, UR9, 0x8, UPT ;  /* 0x000000080900788c */ /* 0x000fe2000bf06070 */
[----:B------:R-:W-:-:S08]  /*0330*/  HFMA2 R13, -RZ, RZ, 0, 0 ;  /* 0x00000000ff0d7431 */ /* 0x000fd000000001ff */
[----:B------:R-:W-:Y:S05]  /*0340*/  BRA.U !UP0, `(.L_x_23) ;  /* 0x0000000508387547 */ /* 0x000fea000b800000 */
[----:B------:R-:W0:Y:S01]  /*0350*/  LDC.64 R4, c[0x0][0x3a8] ;  /* 0x0000ea00ff047b82 */ /* 0x000e220000000a00 */
[----:B------:R-:W1:Y:S01]  /*0360*/  LDCU.128 UR16, c[0x0][0x390] ;  /* 0x00007200ff1077ac */ /* 0x000e620008000c00 */
[----:B------:R-:W-:Y:S01]  /*0370*/  UMOV UR7, UR4 ;  /* 0x0000000400077c82 */ /* 0x000fe20008000000 */
[----:B------:R-:W-:Y:S01]  /*0380*/  UMOV UR8, UR5 ;  /* 0x0000000500087c82 */ /* 0x000fe20008000000 */
[----:B------:R-:W-:Y:S02]  /*0390*/  UIADD3 UR4, UP0, UPT, UR7, 0xc00, URZ ;  /* 0x00000c0007047890 */ /* 0x000fe4000ff1e0ff */
[----:B------:R-:W-:Y:S02]  /*03a0*/  ULOP3.LUT UR6, UR9, 0x7ffffff8, URZ, 0xc0, !UPT ;  /* 0x7ffffff809067892 */ /* 0x000fe4000f8ec0ff */
[----:B------:R-:W-:Y:S02]  /*03b0*/  UIADD3.X UR5, UPT, UPT, URZ, UR8, URZ, UP0, !UPT ;  /* 0x00000008ff057290 */ /* 0x000fe400087fe4ff */
[----:B------:R-:W-:-:S02]  /*03c0*/  UIADD3 UR10, UP0, UPT, UR4, UR10, URZ ;  /* 0x0000000a040a7290 */ /* 0x000fc4000ff1e0ff */
[----:B------:R-:W-:Y:S02]  /*03d0*/  UIADD3 UR12, UP1, UPT, UR4, UR12, URZ ;  /* 0x0000000c040c7290 */ /* 0x000fe4000ff3e0ff */
[----:B------:R-:W-:Y:S01]  /*03e0*/  UIMAD UR4, UR14, UR9, URZ ;  /* 0x000000090e0472a4 */ /* 0x000fe2000f8e02ff */
[----:B-1----:R-:W-:Y:S01]  /*03f0*/  MOV R7, UR17 ;  /* 0x0000001100077c02 */ /* 0x002fe20008000f00 */
[----:B------:R-:W-:Y:S01]  /*0400*/  IMAD.U32 R6, RZ, RZ, UR16 ;  /* 0x00000010ff067e24 */ /* 0x000fe2000f8e00ff */
[----:B------:R-:W-:Y:S01]  /*0410*/  MOV R9, UR19 ;  /* 0x0000001300097c02 */ /* 0x000fe20008000f00 */
[----:B------:R-:W-:Y:S01]  /*0420*/  IMAD.U32 R8, RZ, RZ, UR18 ;  /* 0x00000012ff087e24 */ /* 0x000fe2000f8e00ff */
[----:B------:R-:W-:Y:S01]  /*0430*/  USHF.L.U32 UR4, UR4, 0x7, URZ ;  /* 0x0000000704047899 */ /* 0x000fe200080006ff */
[C---:B0-----:R-:W-:Y:S01]  /*0440*/  IMAD.WIDE.U32 R4, R0.reuse, 0x8, R4 ;  /* 0x0000000800047825 */ /* 0x041fe200078e0004 */
[----:B------:R-:W-:Y:S02]  /*0450*/  UIADD3.X UR11, UPT, UPT, UR5, UR11, URZ, UP0, !UPT ;  /* 0x0000000b050b7290 */ /* 0x000fe400087fe4ff */
[----:B------:R-:W-:Y:S01]  /*0460*/  UIADD3.X UR13, UPT, UPT, UR5, UR13, URZ, UP1, !UPT ;  /* 0x0000000d050d7290 */ /* 0x000fe20008ffe4ff */
[C---:B------:R-:W-:Y:S01]  /*0470*/  IMAD.WIDE.U32 R6, R0.reuse, 0x8, R6 ;  /* 0x0000000800067825 */ /* 0x040fe200078e0006 */
[----:B------:R-:W0:Y:S03]  /*0480*/  LDCU.64 UR22, c[0x0][0x388] ;  /* 0x00007100ff1677ac */ /* 0x000e260008000a00 */
[----:B------:R-:W-:Y:S01]  /*0490*/  IMAD.WIDE.U32 R8, R0, 0x8, R8 ;  /* 0x0000000800087825 */ /* 0x000fe200078e0008 */
[----:B------:R-:W-:-:S02]  /*04a0*/  UIMAD.WIDE UR4, UR4, 0x8, UR18 ;  /* 0x00000008040478a5 */ /* 0x000fc4000f8e0212 */
[----:B------:R-:W-:Y:S01]  /*04b0*/  UIADD3 UR6, UPT, UPT, -UR6, URZ, URZ ;  /* 0x000000ff06067290 */ /* 0x000fe2000fffe1ff */
[----:B------:R-:W-:-:S11]  /*04c0*/  VIADD R0, R0, 0x80 ;  /* 0x0000008000007836 */ /* 0x000fd60000000000 */
.L_x_24:
[----:B---3--:R-:W-:Y:S02]  /*04d0*/  IADD3 R18, P0, PT, R8, UR7, RZ ;  /* 0x0000000708127c10 */ /* 0x008fe4000ff1e0ff */
[----:B------:R-:W-:Y:S02]  /*04e0*/  IADD3 R20, P1, PT, R4, UR7, RZ ;  /* 0x0000000704147c10 */ /* 0x000fe4000ff3e0ff */
[----:B------:R-:W-:Y:S02]  /*04f0*/  IADD3.X R19, PT, PT, R9, UR8, RZ, P0, !PT ;  /* 0x0000000809137c10 */ /* 0x000fe400087fe4ff */
[----:B------:R-:W-:-:S03]  /*0500*/  IADD3.X R21, PT, PT, R5, UR8, RZ, P1, !PT ;  /* 0x0000000805157c10 */ /* 0x000fc60008ffe4ff */
[----:B------:R-:W0:Y:S04]  /*0510*/  LDG.E.64 R10, desc[UR20][R18.64] ;  /* 0x00000014120a7981 */ /* 0x000e28000c1e1b00 */
[----:B------:R-:W0:Y:S01]  /*0520*/  LDG.E.64 R12, desc[UR20][R20.64] ;  /* 0x00000014140c7981 */ /* 0x000e22000c1e1b00 */
[----:B------:R-:W-:Y:S01]  /*0530*/  IADD3 R24, P0, PT, R6, UR7, RZ ;  /* 0x0000000706187c10 */ /* 0x000fe2000ff1e0ff */
[----:B------:R-:W-:Y:S01]  /*0540*/  IMAD.U32 R15, RZ, RZ, UR11 ;  /* 0x0000000bff0f7e24 */ /* 0x000fe2000f8e00ff */
[----:B------:R-:W-:Y:S02]  /*0550*/  MOV R14, UR10 ;  /* 0x0000000a000e7c02 */ /* 0x000fe40008000f00 */
[----:B------:R-:W-:Y:S02]  /*0560*/  MOV R23, 0x8 ;  /* 0x0000000800177802 */ /* 0x000fe40000000f00 */
[----:B------:R-:W-:Y:S01]  /*0570*/  IADD3.X R25, PT, PT, R7, UR8, RZ, P0, !PT ;  /* 0x0000000807197c10 */ /* 0x000fe200087fe4ff */
[----:B0-----:R-:W-:-:S02]  /*0580*/  DFMA R16, R10, UR22, R12 ;  /* 0x000000160a107c2b */ /* 0x001fc4000800000c */
[----:B------:R-:W-:-:S04]  /*0590*/  IMAD.WIDE R12, R0, R23, UR4 ;  /* 0x00000004000c7e25 */ /* 0x000fc8000f8e0217 */
[----:B------:R-:W-:Y:S01]  /*05a0*/  IMAD.WIDE R10, R0, 0x8, R14 ;  /* 0x00000008000a7825 */ /* 0x000fe200078e020e */
[----:B------:R0:W-:Y:S04]  /*05b0*/  STG.E.64 desc[UR20][R24.64], R16 ;  /* 0x0000001018007986 */ /* 0x0001e8000c101b14 */
[----:B------:R-:W2:Y:S04]  /*05c0*/  LDG.E.64 R14, desc[UR20][R12.64] ;  /* 0x000000140c0e7981 */ /* 0x000ea8000c1e1b00 */
[----:B------:R-:W2:Y:S01]  /*05d0*/  LDG.E.64 R18, desc[UR20][R10.64+-0xc00] ;  /* 0xfff400140a127981 */ /* 0x000ea2000c1e1b00 */
[----:B------:R-:W-:Y:S01]  /*05e0*/  MOV R21, UR13 ;  /* 0x0000000d00157c02 */ /* 0x000fe20008000f00 */
[----:B------:R-:W-:Y:S01]  /*05f0*/  IMAD.U32 R20, RZ, RZ, UR12 ;  /* 0x0000000cff147e24 */ /* 0x000fe2000f8e00ff */
[----:B--2---:R-:W-:-:S03]  /*0600*/  DFMA R18, R14, UR22, R18 ;  /* 0x000000160e127c2b */ /* 0x004fc60008000012 */
[----:B------:R-:W-:-:S05]  /*0610*/  IMAD.WIDE R14, R0, 0x8, R20 ;  /* 0x00000008000e7825 */ /* 0x000fca00078e0214 */
[----:B------:R1:W-:Y:S04]  /*0620*/  STG.E.64 desc[UR20][R14.64+-0xc00], R18 ;  /* 0xfff400120e007986 */ /* 0x0003e8000c101b14 */
[----:B------:R-:W2:Y:S04]  /*0630*/  LDG.E.64 R20, desc[UR20][R12.64+0x400] ;  /* 0x000400140c147981 */ /* 0x000ea8000c1e1b00 */
[----:B------:R-:W2:Y:S02]  /*0640*/  LDG.E.64 R22, desc[UR20][R10.64+-0x800] ;  /* 0xfff800140a167981 */ /* 0x000ea4000c1e1b00 */
[----:B--2---:R-:W-:-:S07]  /*0650*/  DFMA R20, R20, UR22, R22 ;  /* 0x0000001614147c2b */ /* 0x004fce0008000016 */
[----:B------:R2:W-:Y:S04]  /*0660*/  STG.E.64 desc[UR20][R14.64+-0x800], R20 ;  /* 0xfff800140e007986 */ /* 0x0005e8000c101b14 */
[----:B0-----:R-:W3:Y:S04]  /*0670*/  LDG.E.64 R16, desc[UR20][R12.64+0x800] ;  /* 0x000800140c107981 */ /* 0x001ee8000c1e1b00 */
[----:B------:R-:W3:Y:S02]  /*0680*/  LDG.E.64 R22, desc[UR20][R10.64+-0x400] ;  /* 0xfffc00140a167981 */ /* 0x000ee4000c1e1b00 */
[----:B---3--:R-:W-:-:S07]  /*0690*/  DFMA R16, R16, UR22, R22 ;  /* 0x0000001610107c2b */ /* 0x008fce0008000016 */
[----:B------:R0:W-:Y:S04]  /*06a0*/  STG.E.64 desc[UR20][R14.64+-0x400], R16 ;  /* 0xfffc00100e007986 */ /* 0x0001e8000c101b14 */
[----:B------:R-:W3:Y:S04]  /*06b0*/  LDG.E.64 R22, desc[UR20][R12.64+0xc00] ;  /* 0x000c00140c167981 */ /* 0x000ee8000c1e1b00 */
[----:B------:R-:W3:Y:S02]  /*06c0*/  LDG.E.64 R24, desc[UR20][R10.64] ;  /* 0x000000140a187981 */ /* 0x000ee4000c1e1b00 */
[----:B---3--:R-:W-:-:S07]  /*06d0*/  DFMA R22, R22, UR22, R24 ;  /* 0x0000001616167c2b */ /* 0x008fce0008000018 */
[----:B------:R3:W-:Y:S04]  /*06e0*/  STG.E.64 desc[UR20][R14.64], R22 ;  /* 0x000000160e007986 */ /* 0x0007e8000c101b14 */
[----:B-1----:R-:W4:Y:S04]  /*06f0*/  LDG.E.64 R18, desc[UR20][R12.64+0x1000] ;  /* 0x001000140c127981 */ /* 0x002f28000c1e1b00 */
[----:B------:R-:W4:Y:S02]  /*0700*/  LDG.E.64 R24, desc[UR20][R10.64+0x400] ;  /* 0x000400140a187981 */ /* 0x000f24000c1e1b00 */
[----:B----4-:R-:W-:-:S07]  /*0710*/  DFMA R18, R18, UR22, R24 ;  /* 0x0000001612127c2b */ /* 0x010fce0008000018 */
[----:B------:R3:W-:Y:S04]  /*0720*/  STG.E.64 desc[UR20][R14.64+0x400], R18 ;  /* 0x000400120e007986 */ /* 0x0007e8000c101b14 */
[----:B--2---:R-:W2:Y:S04]  /*0730*/  LDG.E.64 R20, desc[UR20][R12.64+0x1400] ;  /* 0x001400140c147981 */ /* 0x004ea8000c1e1b00 */
[----:B------:R-:W2:Y:S02]  /*0740*/  LDG.E.64 R24, desc[UR20][R10.64+0x800] ;  /* 0x000800140a187981 */ /* 0x000ea4000c1e1b00 */
[----:B--2---:R-:W-:-:S07]  /*0750*/  DFMA R20, R20, UR22, R24 ;  /* 0x0000001614147c2b */ /* 0x004fce0008000018 */
[----:B------:R3:W-:Y:S04]  /*0760*/  STG.E.64 desc[UR20][R14.64+0x800], R20 ;  /* 0x000800140e007986 */ /* 0x0007e8000c101b14 */
[----:B0-----:R-:W2:Y:S04]  /*0770*/  LDG.E.64 R16, desc[UR20][R12.64+0x1800] ;  /* 0x001800140c107981 */ /* 0x001ea8000c1e1b00 */
[----:B------:R-:W2:Y:S01]  /*0780*/  LDG.E.64 R24, desc[UR20][R10.64+0xc00] ;  /* 0x000c00140a187981 */ /* 0x000ea2000c1e1b00 */
[----:B------:R-:W-:Y:S01]  /*0790*/  UIADD3 UR7, UP0, UPT, UR7, 0x2000, URZ ;  /* 0x0000200007077890 */ /* 0x000fe2000ff1e0ff */
[----:B------:R-:W-:Y:S01]  /*07a0*/  VIADD R0, R0, 0x400 ;  /* 0x0000040000007836 */ /* 0x000fe20000000000 */
[----:B------:R-:W-:-:S02]  /*07b0*/  UIADD3 UR6, UPT, UPT, UR6, 0x8, URZ ;  /* 0x0000000806067890 */ /* 0x000fc4000fffe0ff */
[----:B------:R-:W-:Y:S02]  /*07c0*/  UIADD3.X UR8, UPT, UPT, URZ, UR8, URZ, UP0, !UPT ;  /* 0x00000008ff087290 */ /* 0x000fe400087fe4ff */
[----:B------:R-:W-:Y:S01]  /*07d0*/  UISETP.NE.AND UP0, UPT, UR6, URZ, UPT ;  /* 0x000000ff0600728c */ /* 0x000fe2000bf05270 */
[----:B--2---:R-:W-:-:S07]  /*07e0*/  DFMA R16, R16, UR22, R24 ;  /* 0x0000001610107c2b */ /* 0x004fce0008000018 */
[----:B------:R3:W-:Y:S01]  /*07f0*/  STG.E.64 desc[UR20][R14.64+0xc00], R16 ;  /* 0x000c00100e007986 */ /* 0x0007e2000c101b14 */
[----:B------:R-:W-:Y:S05]  /*0800*/  BRA.U UP0, `(.L_x_24) ;  /* 0xfffffffd00307547 */ /* 0x000fea000b83ffff */
[----:B------:R-:W0:Y:S02]  /*0810*/  LDC R13, c[0x0][0x384] ;  /* 0x0000e100ff0d7b82 */ /* 0x000e240000000800 */
[----:B0-----:R-:W-:-:S07]  /*0820*/  LOP3.LUT R13, R13, 0x7ffffff8, RZ, 0xc0, !PT ;  /* 0x7ffffff80d0d7812 */ /* 0x001fce00078ec0ff */
.L_x_23:
[----:B------:R-:W0:Y:S02]  /*0830*/  LDC R12, c[0x0][0x384] ;  /* 0x0000e100ff0c7b82 */ /* 0x000e240000000800 */
[----:B0-----:R-:W-:-:S13]  /*0840*/  LOP3.LUT P0, R5, R12, 0x7, RZ, 0xc0, !PT ;  /* 0x000000070c057812 */ /* 0x001fda000780c0ff */
[----:B------:R-:W-:Y:S05]  /*0850*/  @!P0 EXIT ;  /* 0x000000000000894d */ /* 0x000fea0003800000 */
[C---:B------:R-:W-:Y:S01]  /*0860*/  SHF.L.U32 R0, R12.reuse, 0x7, RZ ;  /* 0x000000070c007819 */ /* 0x040fe200000006ff */
[----:B------:R-:W0:Y:S01]  /*0870*/  LDCU.64 UR4, c[0x0][0x3a8] ;  /* 0x00007500ff0477ac */ /* 0x000e220008000a00 */
[----:B------:R-:W-:Y:S02]  /*0880*/  ISETP.GE.U32.AND P0, PT, R5, 0x4, PT ;  /* 0x000000040500780c */ /* 0x000fe40003f06070 */
[----:B---3--:R-:W-:Y:S01]  /*0890*/  LOP3.LUT R22, R12, 0x3, RZ, 0xc0, !PT ;  /* 0x000000030c167812 */ /* 0x008fe200078ec0ff */
[----:B------:R-:W-:Y:S01]  /*08a0*/  IMAD R0, R0, UR14, RZ ;  /* 0x0000000e00007c24 */ /* 0x000fe2000f8e02ff */
[----:B------:R-:W1:Y:S02]  /*08b0*/  LDCU.64 UR6, c[0x0][0x398] ;  /* 0x00007300ff0677ac */ /* 0x000e640008000a00 */
[----:B------:R-:W-:Y:S01]  /*08c0*/  ISETP.NE.AND P1, PT, R22, RZ, PT ;  /* 0x000000ff1600720c */ /* 0x000fe20003f25270 */
[----:B------:R-:W-:Y:S02]  /*08d0*/  IMAD.WIDE R6, R0, 0x8, RZ ;  /* 0x0000000800067825 */ /* 0x000fe400078e02ff */
[----:B------:R-:W2:Y:S01]  /*08e0*/  S2R R0, SR_TID.X ;  /* 0x0000000000007919 */ /* 0x000ea20000002100 */
[----:B0-----:R-:W-:-:S04]  /*08f0*/  IADD3 R4, P2, PT, R6, UR4, RZ ;  /* 0x0000000406047c10 */ /* 0x001fc8000ff5e0ff */
[----:B------:R-:W-:Y:S02]  /*0900*/  IADD3.X R5, PT, PT, R7, UR5, RZ, P2, !PT ;  /* 0x0000000507057c10 */ /* 0x000fe400097fe4ff */
[----:B-1----:R-:W-:-:S04]  /*0910*/  IADD3 R6, P3, PT, R6, UR6, RZ ;  /* 0x0000000606067c10 */ /* 0x002fc8000ff7e0ff */
[----:B------:R-:W-:Y:S01]  /*0920*/  IADD3.X R7, PT, PT, R7, UR7, RZ, P3, !PT ;  /* 0x0000000707077c10 */ /* 0x000fe20009ffe4ff */
[----:B------:R-:W-:Y:S08]  /*0930*/  @!P0 BRA `(.L_x_25) ;  /* 0x0000000000588947 */ /* 0x000ff00003800000 */
[----:B--2---:R-:W-:Y:S01]  /*0940*/  IMAD R19, R13, 0x80, R0 ;  /* 0x000000800d137824 */ /* 0x004fe200078e0200 */
[----:B------:R-:W0:Y:S03]  /*0950*/  LDCU.64 UR4, c[0x0][0x388] ;  /* 0x00007100ff0477ac */ /* 0x000e260008000a00 */
[----:B------:R-:W-:-:S04]  /*0960*/  IMAD.WIDE R10, R19, 0x8, R6 ;  /* 0x00000008130a7825 */ /* 0x000fc800078e0206 */
[C---:B------:R-:W-:Y:S01]  /*0970*/  IMAD.WIDE R8, R19.reuse, 0x8, R4 ;  /* 0x0000000813087825 */ /* 0x040fe200078e0204 */
[----:B------:R-:W0:Y:S04]  /*0980*/  LDG.E.64 R14, desc[UR20][R10.64] ;  /* 0x000000140a0e7981 */ /* 0x000e28000c1e1b00 */
[----:B------:R-:W0:Y:S02]  /*0990*/  LDG.E.64 R16, desc[UR20][R8.64] ;  /* 0x0000001408107981 */ /* 0x000e24000c1e1b00 */
[----:B0-----:R-:W-:Y:S01]  /*09a0*/  DFMA R16, R14, UR4, R16 ;  /* 0x000000040e107c2b */ /* 0x001fe20008000010 */
[----:B------:R-:W-:-:S06]  /*09b0*/  IMAD.WIDE R14, R19, 0x8, R2 ;  /* 0x00000008130e7825 */ /* 0x000fcc00078e0202 */
[----:B------:R0:W-:Y:S04]  /*09c0*/  STG.E.64 desc[UR20][R14.64], R16 ;  /* 0x000000100e007986 */ /* 0x0001e8000c101b14 */
[----:B------:R-:W2:Y:S04]  /*09d0*/  LDG.E.64 R18, desc[UR20][R10.64+0x400] ;  /* 0x000400140a127981 */ /* 0x000ea8000c1e1b00 */
[----:B------:R-:W2:Y:S02]  /*09e0*/  LDG.E.64 R20, desc[UR20][R8.64+0x400] ;  /* 0x0004001408147981 */ /* 0x000ea4000c1e1b00 */
        /* <DEDUP_REMOVED lines=8> */
[----:B------:R-:W-:Y:S01]  /*0a70*/  IADD3 R13, PT, PT, R13, 0x4, RZ ;  /* 0x000000040d0d7810 */ /* 0x000fe20007ffe0ff */
[----:B--2---:R-:W-:-:S07]  /*0a80*/  DFMA R24, R24, UR4, R26 ;  /* 0x0000000418187c2b */ /* 0x004fce000800001a */
[----:B------:R0:W-:Y:S04]  /*0a90*/  STG.E.64 desc[UR20][R14.64+0xc00], R24 ;  /* 0x000c00180e007986 */ /* 0x0001e8000c101b14 */
.L_x_25:
[----:B------:R-:W-:Y:S05]  /*0aa0*/  @!P1 EXIT ;  /* 0x000000000000994d */ /* 0x000fea0003800000 */
[----:B------:R-:W-:Y:S02]  /*0ab0*/  ISETP.NE.AND P0, PT, R22, 0x1, PT ;  /* 0x000000011600780c */ /* 0x000fe40003f05270 */
[----:B------:R-:W-:-:S04]  /*0ac0*/  LOP3.LUT R12, R12, 0x1, RZ, 0xc0, !PT ;  /* 0x000000010c0c7812 */ /* 0x000fc800078ec0ff */
[----:B------:R-:W-:-:S07]  /*0ad0*/  ISETP.NE.U32.AND P1, PT, R12, 0x1, PT ;  /* 0x000000010c00780c */ /* 0x000fce0003f25070 */
[----:B------:R-:W-:Y:S06]  /*0ae0*/  @!P0 BRA `(.L_x_26) ;  /* 0x0000000000388947 */ /* 0x000fec0003800000 */
[----:B0-2---:R-:W-:Y:S01]  /*0af0*/  IMAD R21, R13, 0x80, R0 ;  /* 0x000000800d157824 */ /* 0x005fe200078e0200 */
        /* <DEDUP_REMOVED lines=13> */
.L_x_26:
[----:B------:R-:W-:Y:S05]  /*0bd0*/  @P1 EXIT ;  /* 0x000000000000194d */ /* 0x000fea0003800000 */
[----:B--2---:R-:W-:Y:S01]  /*0be0*/  IMAD R13, R13, 0x80, R0 ;  /* 0x000000800d0d7824 */ /* 0x004fe200078e0200 */
[----:B------:R-:W1:Y:S03]  /*0bf0*/  LDCU.64 UR4, c[0x0][0x388] ;  /* 0x00007100ff0477ac */ /* 0x000e660008000a00 */
[----:B------:R-:W-:-:S04]  /*0c00*/  IMAD.WIDE R6, R13, 0x8, R6 ;  /* 0x000000080d067825 */ /* 0x000fc800078e0206 */
[C---:B------:R-:W-:Y:S02]  /*0c10*/  IMAD.WIDE R4, R13.reuse, 0x8, R4 ;  /* 0x000000080d047825 */ /* 0x040fe400078e0204 */
[----:B------:R-:W1:Y:S04]  /*0c20*/  LDG.E.64 R6, desc[UR20][R6.64] ;  /* 0x0000001406067981 */ /* 0x000e68000c1e1b00 */
[----:B------:R-:W1:Y:S01]  /*0c30*/  LDG.E.64 R4, desc[UR20][R4.64] ;  /* 0x0000001404047981 */ /* 0x000e62000c1e1b00 */
[----:B------:R-:W-:Y:S01]  /*0c40*/  IMAD.WIDE R2, R13, 0x8, R2 ;  /* 0x000000080d027825 */ /* 0x000fe200078e0202 */
[----:B-1----:R-:W-:-:S07]  /*0c50*/  DFMA R8, R6, UR4, R4 ;  /* 0x0000000406087c2b */ /* 0x002fce0008000004 */
[----:B------:R-:W-:Y:S01]  /*0c60*/  STG.E.64 desc[UR20][R2.64], R8 ;  /* 0x0000000802007986 */ /* 0x000fe2000c101b14 */
[----:B------:R-:W-:Y:S05]  /*0c70*/  EXIT ;  /* 0x000000000000794d */ /* 0x000fea0003800000 */
.L_x_22:
[----:B------:R-:W0:Y:S02]  /*0c80*/  LDC R8, c[0x0][0x384] ;  /* 0x0000e100ff087b82 */ /* 0x000e240000000800 */
[----:B0-----:R-:W-:-:S13]  /*0c90*/  ISETP.GE.AND P0, PT, R8, 0x1, PT ;  /* 0x000000010800780c */ /* 0x001fda0003f06270 */
[----:B------:R-:W-:Y:S05]  /*0ca0*/  @!P0 EXIT ;  /* 0x000000000000894d */ /* 0x000fea0003800000 */
[----:B------:R-:W0:Y:S01]  /*0cb0*/  LDCU.64 UR4, c[0x0][0x398] ;  /* 0x00007300ff0477ac */ /* 0x000e220008000a00 */
[C---:B------:R-:W-:Y:S01]  /*0cc0*/  SHF.L.U32 R4, R8.reuse, 0x7, RZ ;  /* 0x0000000708047819 */ /* 0x040fe200000006ff */
[----:B------:R-:W1:Y:S01]  /*0cd0*/  S2R R0, SR_TID.X ;  /* 0x0000000000007919 */ /* 0x000e620000002100 */
[----:B------:R-:W-:Y:S01]  /*0ce0*/  LOP3.LUT R14, R8, 0x7, RZ, 0xc0, !PT ;  /* 0x00000007080e7812 */ /* 0x000fe200078ec0ff */
[----:B------:R-:W2:Y:S01]  /*0cf0*/  LDCU.64 UR6, c[0x0][0x3a8] ;  /* 0x00007500ff0677ac */ /* 0x000ea20008000a00 */
[----:B------:R-:W-:Y:S02]  /*0d00*/  IMAD.MOV.U32 R9, RZ, RZ, RZ ;  /* 0x000000ffff097224 */ /* 0x000fe400078e00ff */
[----:B------:R-:W-:-:S04]  /*0d10*/  IMAD R4, R4, UR14, RZ ;  /* 0x0000000e04047c24 */ /* 0x000fc8000f8e02ff */
[----:B------:R-:W-:-:S03]  /*0d20*/  IMAD.WIDE R6, R4, 0x8, RZ ;  /* 0x0000000804067825 */ /* 0x000fc600078e02ff */
[----:B0-----:R-:W-:-:S04]  /*0d30*/  IADD3 R4, P0, PT, R6, UR4, RZ ;  /* 0x0000000406047c10 */ /* 0x001fc8000ff1e0ff */
[----:B------:R-:W-:Y:S02]  /*0d40*/  IADD3.X R5, PT, PT, R7, UR5, RZ, P0, !PT ;  /* 0x0000000507057c10 */ /* 0x000fe400087fe4ff */
[----:B------:R-:W-:Y:S02]  /*0d50*/  ISETP.GE.U32.AND P0, PT, R8, 0x8, PT ;  /* 0x000000080800780c */ /* 0x000fe40003f06070 */
[----:B--2---:R-:W-:-:S04]  /*0d60*/  IADD3 R6, P1, PT, R6, UR6, RZ ;  /* 0x0000000606067c10 */ /* 0x004fc8000ff3e0ff */
[----:B------:R-:W-:-:S07]  /*0d70*/  IADD3.X R7, PT, PT, R7, UR7, RZ, P1, !PT ;  /* 0x0000000707077c10 */ /* 0x000fce0008ffe4ff */
[----:B-1----:R-:W-:Y:S05]  /*0d80*/  @!P0 BRA `(.L_x_27) ;  /* 0x0000000400188947 */ /* 0x002fea0003800000 */
[----:B------:R-:W-:Y:S01]  /*0d90*/  LOP3.LUT R9, R8, 0x7ffffff8, RZ, 0xc0, !PT ;  /* 0x7ffffff808097812 */ /* 0x000fe200078ec0ff */
[----:B------:R-:W0:Y:S01]  /*0da0*/  LDCU.64 UR4, c[0x0][0x388] ;  /* 0x00007100ff0477ac */ /* 0x000e220008000a00 */
[----:B------:R-:W-:-:S07]  /*0db0*/  MOV R8, RZ ;  /* 0x000000ff00087202 */ /* 0x000fce0000000f00 */
.L_x_30:
[----:B------:R-:W-:-:S05]  /*0dc0*/  IMAD R15, R8, 0x80, R0 ;  /* 0x00000080080f7824 */ /* 0x000fca00078e0200 */
[----:B------:R-:W-:-:S13]  /*0dd0*/  ISETP.GE.AND P0, PT, R15, UR8, PT ;  /* 0x000000080f007c0c */ /* 0x000fda000bf06270 */
[C---:B------:R-:W-:Y:S01]  /*0de0*/  @!P0 IMAD.WIDE.U32 R20, R15.reuse, 0x8, R4 ;  /* 0x000000080f148825 */ /* 0x040fe200078e0004 */
[----:B-1----:R-:W1:Y:S03]  /*0df0*/  @!P0 LDC.64 R26, c[0x0][0x388] ;  /* 0x0000e200ff1a8b82 */ /* 0x002e660000000a00 */
[C---:B------:R-:W-:Y:S02]  /*0e00*/  @!P0 IMAD.WIDE.U32 R24, R15.reuse, 0x8, R6 ;  /* 0x000000080f188825 */ /* 0x040fe400078e0006 */
[----:B------:R-:W1:Y:S04]  /*0e10*/  @!P0 LDG.E.64 R20, desc[UR20][R20.64] ;  /* 0x0000001414148981 */ /* 0x000e68000c1e1b00 */
[----:B------:R-:W1:Y:S01]  /*0e20*/  @!P0 LDG.E.64 R24, desc[UR20][R24.64] ;  /* 0x0000001418188981 */ /* 0x000e62000c1e1b00 */
[C---:B------:R-:W-:Y:S01]  /*0e30*/  IADD3 R17, PT, PT, R15.reuse, 0x80, RZ ;  /* 0x000000800f117810 */ /* 0x040fe20007ffe0ff */
[----:B------:R-:W-:-:S03]  /*0e40*/  @!P0 IMAD.WIDE.U32 R28, R15, 0x8, R2 ;  /* 0x000000080f1c8825 */ /* 0x000fc600078e0002 */
[C---:B------:R-:W-:Y:S01]  /*0e50*/  ISETP.GE.AND P1, PT, R17.reuse, UR8, PT ;  /* 0x0000000811007c0c */ /* 0x040fe2000bf26270 */
        /* <DEDUP_REMOVED lines=8> */
[----:B------:R-:W-:Y:S01]  /*0ee0*/  ISETP.GE.AND P0, PT, R16, UR8, PT ;  /* 0x0000000810007c0c */ /* 0x000fe2000bf06270 */
[----:B------:R-:W-:Y:S01]  /*0ef0*/  IMAD.WIDE R16, R17, 0x8, R2 ;  /* 0x0000000811107825 */ /* 0x000fe200078e0202 */
[----:B-1----:R-:W-:-:S11]  /*0f00*/  @!P1 DFMA R24, R18, R20, R22 ;  /* 0x000000141218922b */ /* 0x002fd60000000016 */
[----:B------:R-:W1:Y:S01]  /*0f10*/  @!P0 LDC.64 R20, c[0x0][0x388] ;  /* 0x0000e200ff148b82 */ /* 0x000e620000000a00 */
[----:B------:R3:W-:Y:S04]  /*0f20*/  @!P1 STG.E.64 desc[UR20][R16.64], R24 ;  /* 0x0000001810009986 */ /* 0x0007e8000c101b14 */
[----:B------:R-:W1:Y:S04]  /*0f30*/  @!P0 LDG.E.64 R18, desc[UR20][R10.64+0x400] ;  /* 0x000400140a128981 */ /* 0x000e68000c1e1b00 */
[----:B------:R-:W1:Y:S01]  /*0f40*/  @!P0 LDG.E.64 R22, desc[UR20][R12.64+0x400] ;  /* 0x000400140c168981 */ /* 0x000e62000c1e1b00 */
[----:B--2---:R-:W-:-:S04]  /*0f50*/  IADD3 R26, PT, PT, R15, 0x180, RZ ;  /* 0x000001800f1a7810 */ /* 0x004fc80007ffe0ff */
[----:B------:R-:W-:Y:S01]  /*0f60*/  ISETP.GE.AND P1, PT, R26, UR8, PT ;  /* 0x000000081a007c0c */ /* 0x000fe2000bf26270 */
[----:B-1----:R-:W-:-:S12]  /*0f70*/  @!P0 DFMA R26, R18, R20, R22 ;  /* 0x00000014121a822b */ /* 0x002fd80000000016 */
[----:B------:R-:W1:Y:S01]  /*0f80*/  @!P1 LDC.64 R20, c[0x0][0x388] ;  /* 0x0000e200ff149b82 */ /* 0x000e620000000a00 */
[----:B------:R2:W-:Y:S04]  /*0f90*/  @!P0 STG.E.64 desc[UR20][R16.64+0x400], R26 ;  /* 0x0004001a10008986 */ /* 0x0005e8000c101b14 */
[----:B------:R-:W1:Y:S04]  /*0fa0*/  @!P1 LDG.E.64 R18, desc[UR20][R10.64+0x800] ;  /* 0x000800140a129981 */ /* 0x000e68000c1e1b00 */
[----:B------:R-:W1:Y:S01]  /*0fb0*/  @!P1 LDG.E.64 R22, desc[UR20][R12.64+0x800] ;  /* 0x000800140c169981 */ /* 0x000e62000c1e1b00 */
[----:B---3--:R-:W-:-:S05]  /*0fc0*/  VIADD R24, R15, 0x200 ;  /* 0x000002000f187836 */ /* 0x008fca0000000000 */
[----:B------:R-:W-:Y:S01]  /*0fd0*/  ISETP.GE.AND P0, PT, R24, UR8, PT ;  /* 0x0000000818007c0c */ /* 0x000fe2000bf06270 */
[----:B-1----:R-:W-:-:S12]  /*0fe0*/  @!P1 DFMA R24, R18, R20, R22 ;  /* 0x000000141218922b */ /* 0x002fd80000000016 */
        /* <DEDUP_REMOVED lines=12> */
[----:B------:R-:W-:-:S13]  /*10b0*/  ISETP.GE.AND P0, PT, R24, UR8, PT ;  /* 0x0000000818007c0c */ /* 0x000fda000bf06270 */
[----:B------:R-:W3:Y:S01]  /*10c0*/  @!P0 LDC.64 R24, c[0x0][0x388] ;  /* 0x0000e200ff188b82 */ /* 0x000ee20000000a00 */
[----:B-1----:R-:W-:-:S07]  /*10d0*/  @!P1 DFMA R18, R18, R20, R22 ;  /* 0x000000141212922b */ /* 0x002fce0000000016 */
[----:B------:R2:W-:Y:S04]  /*10e0*/  @!P1 STG.E.64 desc[UR20][R16.64+0x1000], R18 ;  /* 0x0010001210009986 */ /* 0x0005e8000c101b14 */
[----:B------:R-:W3:Y:S04]  /*10f0*/  @!P0 LDG.E.64 R20, desc[UR20][R10.64+0x1400] ;  /* 0x001400140a148981 */ /* 0x000ee8000c1e1b00 */
[----:B------:R-:W3:Y:S01]  /*1100*/  @!P0 LDG.E.64 R22, desc[UR20][R12.64+0x1400] ;  /* 0x001400140c168981 */ /* 0x000ee2000c1e1b00 */
[----:B------:R-:W-:Y:S01]  /*1110*/  IADD3 R15, PT, PT, R15, 0x380, RZ ;  /* 0x000003800f0f7810 */ /* 0x000fe20007ffe0ff */
[----:B------:R-:W-:Y:S01]  /*1120*/  VIADD R8, R8, 0x8 ;  /* 0x0000000808087836 */ /* 0x000fe20000000000 */
[----:B------:R-:W-:Y:S04]  /*1130*/  BSSY.RECONVERGENT B0, `(.L_x_28) ;  /* 0x000000a000007945 */ /* 0x000fe80003800200 */
[----:B------:R-:W-:Y:S01]  /*1140*/  ISETP.NE.AND P1, PT, R8, R9, PT ;  /* 0x000000090800720c */ /* 0x000fe20003f25270 */
[----:B---3--:R-:W-:-:S07]  /*1150*/  @!P0 DFMA R20, R20, R24, R22 ;  /* 0x000000181414822b */ /* 0x008fce0000000016 */
[----:B------:R2:W-:Y:S01]  /*1160*/  @!P0 STG.E.64 desc[UR20][R16.64+0x1400], R20 ;  /* 0x0014001410008986 */ /* 0x0005e2000c101b14 */
[----:B------:R-:W-:-:S13]  /*1170*/  ISETP.GE.AND P0, PT, R15, UR8, PT ;  /* 0x000000080f007c0c */ /* 0x000fda000bf06270 */
[----:B--2---:R-:W-:Y:S05]  /*1180*/  @P0 BRA `(.L_x_29) ;  /* 0x0000000000100947 */ /* 0x004fea0003800000 */
[----:B------:R-:W0:Y:S04]  /*1190*/  LDG.E.64 R10, desc[UR20][R10.64+0x1800] ;  /* 0x001800140a0a7981 */ /* 0x000e28000c1e1b00 */
[----:B------:R-:W0:Y:S02]  /*11a0*/  LDG.E.64 R12, desc[UR20][R12.64+0x1800] ;  /* 0x001800140c0c7981 */ /* 0x000e24000c1e1b00 */
[----:B0-----:R-:W-:-:S07]  /*11b0*/  DFMA R18, R10, UR4, R12 ;  /* 0x000000040a127c2b */ /* 0x001fce000800000c */
[----:B------:R1:W-:Y:S04]  /*11c0*/  STG.E.64 desc[UR20][R16.64+0x1800], R18 ;  /* 0x0018001210007986 */ /* 0x0003e8000c101b14 */
.L_x_29:
[----:B0-----:R-:W-:Y:S05]  /*11d0*/  BSYNC.RECONVERGENT B0 ;  /* 0x0000000000007941 */ /* 0x001fea0003800200 */
.L_x_28:
[----:B------:R-:W-:Y:S05]  /*11e0*/  @P1 BRA `(.L_x_30) ;  /* 0xfffffff800f41947 */ /* 0x000fea000383ffff */
.L_x_27:
[----:B------:R-:W-:-:S13]  /*11f0*/  ISETP.NE.AND P0, PT, R14, RZ, PT ;  /* 0x000000ff0e00720c */ /* 0x000fda0003f05270 */
[----:B------:R-:W-:Y:S05]  /*1200*/  @!P0 EXIT ;  /* 0x000000000000894d */ /* 0x000fea0003800000 */
[----:B------:R-:W0:Y:S01]  /*1210*/  LDC R8, c[0x0][0x384] ;  /* 0x0000e100ff087b82 */ /* 0x000e220000000800 */
[----:B------:R-:W-:Y:S02]  /*1220*/  ISETP.GE.U32.AND P1, PT, R14, 0x4, PT ;  /* 0x000000040e00780c */ /* 0x000fe40003f26070 */
[----:B0-----:R-:W-:-:S04]  /*1230*/  LOP3.LUT R10, R8, 0x3, RZ, 0xc0, !PT ;  /* 0x00000003080a7812 */ /* 0x001fc800078ec0ff */
[----:B------:R-:W-:-:S07]  /*1240*/  ISETP.NE.AND P0, PT, R10, RZ, PT ;  /* 0x000000ff0a00720c */ /* 0x000fce0003f05270 */
[----:B------:R-:W-:Y:S06]  /*1250*/  @!P1 BRA `(.L_x_31) ;  /* 0x0000000000a49947 */ /* 0x000fec0003800000 */
[----:B------:R-:W-:-:S04]  /*1260*/  LEA R11, R9, R0, 0x7 ;  /* 0x00000000090b7211 */ /* 0x000fc800078e38ff */
[----:B------:R-:W-:-:S13]  /*1270*/  ISETP.GE.AND P1, PT, R11, UR8, PT ;  /* 0x000000080b007c0c */ /* 0x000fda000bf26270 */
[C---:B------:R-:W-:Y:S01]  /*1280*/  @!P1 IMAD.WIDE R14, R11.reuse, 0x8, R4 ;  /* 0x000000080b0e9825 */ /* 0x040fe200078e0204 */
[----:B-1----:R-:W0:Y:S03]  /*1290*/  @!P1 LDC.64 R18, c[0x0][0x388] ;  /* 0x0000e200ff129b82 */ /* 0x002e260000000a00 */
[C---:B------:R-:W-:Y:S02]  /*12a0*/  @!P1 IMAD.WIDE R16, R11.reuse, 0x8, R6 ;  /* 0x000000080b109825 */ /* 0x040fe400078e0206 */
[----:B------:R-:W0:Y:S04]  /*12b0*/  @!P1 LDG.E.64 R14, desc[UR20][R14.64] ;  /* 0x000000140e0e9981 */ /* 0x000e28000c1e1b00 */
[----:B------:R-:W0:Y:S01]  /*12c0*/  @!P1 LDG.E.64 R16, desc[UR20][R16.64] ;  /* 0x0000001410109981 */ /* 0x000e22000c1e1b00 */
[----:B------:R-:W-:-:S02]  /*12d0*/  VIADD R13, R11, 0x80 ;  /* 0x000000800b0d7836 */ /* 0x000fc40000000000 */
[----:B------:R-:W-:-:S03]  /*12e0*/  @!P1 IMAD.WIDE R20, R11, 0x8, R2 ;  /* 0x000000080b149825 */ /* 0x000fc600078e0202 */
[----:B------:R-:W-:-:S13]  /*12f0*/  ISETP.GE.AND P2, PT, R13, UR8, PT ;  /* 0x000000080d007c0c */ /* 0x000fda000bf46270 */
[----:B------:R-:W-:-:S04]  /*1300*/  @!P2 IMAD.WIDE R22, R13, 0x8, R4 ;  /* 0x000000080d16a825 */ /* 0x000fc800078e0204 */
[----:B------:R-:W-:Y:S01]  /*1310*/  @!P2 IMAD.WIDE R24, R13, 0x8, R6 ;  /* 0x000000080d18a825 */ /* 0x000fe200078e0206 */
[----:B0-----:R-:W-:Y:S01]  /*1320*/  @!P1 DFMA R18, R14, R18, R16 ;  /* 0x000000120e12922b */ /* 0x001fe20000000010 */
[----:B------:R-:W0:Y:S06]  /*1330*/  @!P2 LDC.64 R16, c[0x0][0x388] ;  /* 0x0000e200ff10ab82 */ /* 0x000e2c0000000a00 */
[----:B------:R1:W-:Y:S04]  /*1340*/  @!P1 STG.E.64 desc[UR20][R20.64], R18 ;  /* 0x0000001214009986 */ /* 0x0003e8000c101b14 */
[----:B------:R-:W0:Y:S04]  /*1350*/  @!P2 LDG.E.64 R22, desc[UR20][R22.64] ;  /* 0x000000141616a981 */ /* 0x000e28000c1e1b00 */
[----:B------:R-:W0:Y:S01]  /*1360*/  @!P2 LDG.E.64 R24, desc[UR20][R24.64] ;  /* 0x000000141818a981 */ /* 0x000e22000c1e1b00 */
[----:B------:R-:W-:Y:S01]  /*1370*/  IADD3 R15, PT, PT, R11, 0x100, RZ ;  /* 0x000001000b0f7810 */ /* 0x000fe20007ffe0ff */
[----:B------:R-:W-:-:S03]  /*1380*/  @!P2 IMAD.WIDE R12, R13, 0x8, R2 ;  /* 0x000000080d0ca825 */ /* 0x000fc600078e0202 */
[----:B------:R-:W-:-:S13]  /*1390*/  ISETP.GE.AND P1, PT, R15, UR8, PT ;  /* 0x000000080f007c0c */ /* 0x000fda000bf26270 */
[C---:B------:R-:W-:Y:S01]  /*13a0*/  @!P1 IMAD.WIDE R26, R15.reuse, 0x8, R4 ;  /* 0x000000080f1a9825 */ /* 0x040fe200078e0204 */
[----:B-1----:R-:W1:Y:S03]  /*13b0*/  @!P1 LDC.64 R18, c[0x0][0x388] ;  /* 0x0000e200ff129b82 */ /* 0x002e660000000a00 */
[----:B------:R-:W-:Y:S01]  /*13c0*/  @!P1 IMAD.WIDE R28, R15, 0x8, R6 ;  /* 0x000000080f1c9825 */ /* 0x000fe200078e0206 */
[----:B0-----:R-:W-:-:S07]  /*13d0*/  @!P2 DFMA R16, R22, R16, R24 ;  /* 0x000000101610a22b */ /* 0x001fce0000000018 */
[----:B------:R0:W-:Y:S04]  /*13e0*/  @!P2 STG.E.64 desc[UR20][R12.64], R16 ;  /* 0x000000100c00a986 */ /* 0x0001e8000c101b14 */
[----:B------:R-:W1:Y:S04]  /*13f0*/  @!P1 LDG.E.64 R26, desc[UR20][R26.64] ;  /* 0x000000141a1a9981 */ /* 0x000e68000c1e1b00 */
[----:B------:R-:W1:Y:S01]  /*1400*/  @!P1 LDG.E.64 R28, desc[UR20][R28.64] ;  /* 0x000000141c1c9981 */ /* 0x000e62000c1e1b00 */
[----:B------:R-:W-:Y:S02]  /*1410*/  VIADD R11, R11, 0x180 ;  /* 0x000001800b0b7836 */ /* 0x000fe40000000000 */
[----:B------:R-:W-:-:S03]  /*1420*/  @!P1 IMAD.WIDE R14, R15, 0x8, R2 ;  /* 0x000000080f0e9825 */ /* 0x000fc600078e0202 */
[----:B------:R-:W-:-:S13]  /*1430*/  ISETP.GE.AND P2, PT, R11, UR8, PT ;  /* 0x000000080b007c0c */ /* 0x000fda000bf46270 */
[C---:B------:R-:W-:Y:S01]  /*1440*/  @!P2 IMAD.WIDE R20, R11.reuse, 0x8, R4 ;  /* 0x000000080b14a825 */ /* 0x040fe200078e0204 */
[----:B0-----:R-:W0:Y:S03]  /*1450*/  @!P2 LDC.64 R12, c[0x0][0x388] ;  /* 0x0000e200ff0cab82 */ /* 0x001e260000000a00 */
[----:B------:R-:W-:Y:S01]  /*1460*/  @!P2 IMAD.WIDE R22, R11, 0x8, R6 ;  /* 0x000000080b16a825 */ /* 0x000fe200078e0206 */
[----:B-1----:R-:W-:-:S07]  /*1470*/  @!P1 DFMA R18, R26, R18, R28 ;  /* 0x000000121a12922b */ /* 0x002fce000000001c */
[----:B------:R2:W-:Y:S04]  /*1480*/  @!P1 STG.E.64 desc[UR20][R14.64], R18 ;  /* 0x000000120e009986 */ /* 0x0005e8000c101b14 */
[----:B------:R-:W0:Y:S04]  /*1490*/  @!P2 LDG.E.64 R20, desc[UR20][R20.64] ;  /* 0x000000141414a981 */ /* 0x000e28000c1e1b00 */
[----:B------:R-:W0:Y:S01]  /*14a0*/  @!P2 LDG.E.64 R22, desc[UR20][R22.64] ;  /* 0x000000141616a981 */ /* 0x000e22000c1e1b00 */
[----:B------:R-:W-:Y:S01]  /*14b0*/  @!P2 IMAD.WIDE R16, R11, 0x8, R2 ;  /* 0x000000080b10a825 */ /* 0x000fe200078e0202 */
[----:B------:R-:W-:Y:S01]  /*14c0*/  IADD3 R9, PT, PT, R9, 0x4, RZ ;  /* 0x0000000409097810 */ /* 0x000fe20007ffe0ff */
[----:B0-----:R-:W-:-:S07]  /*14d0*/  @!P2 DFMA R12, R20, R12, R22 ;  /* 0x0000000c140ca22b */ /* 0x001fce0000000016 */
[----:B------:R2:W-:Y:S04]  /*14e0*/  @!P2 STG.E.64 desc[UR20][R16.64], R12 ;  /* 0x0000000c1000a986 */ /* 0x0005e8000c101b14 */
.L_x_31:
[----:B------:R-:W-:Y:S05]  /*14f0*/  @!P0 EXIT ;  /* 0x000000000000894d */ /* 0x000fea0003800000 */
[----:B------:R-:W-:Y:S02]  /*1500*/  ISETP.NE.AND P0, PT, R10, 0x1, PT ;  /* 0x000000010a00780c */ /* 0x000fe40003f05270 */
[----:B------:R-:W-:-:S04]  /*1510*/  LOP3.LUT R8, R8, 0x1, RZ, 0xc0, !PT ;  /* 0x0000000108087812 */ /* 0x000fc800078ec0ff */
[----:B------:R-:W-:-:S07]  /*1520*/  ISETP.NE.U32.AND P2, PT, R8, 0x1, PT ;  /* 0x000000010800780c */ /* 0x000fce0003f45070 */
[----:B------:R-:W-:Y:S06]  /*1530*/  @!P0 BRA `(.L_x_32) ;  /* 0x0000000000548947 */ /* 0x000fec0003800000 */
[----:B-12---:R-:W-:-:S05]  /*1540*/  IMAD R19, R9, 0x80, R0 ;  /* 0x0000008009137824 */ /* 0x006fca00078e0200 */
[----:B------:R-:W-:-:S13]  /*1550*/  ISETP.GE.AND P0, PT, R19, UR8, PT ;  /* 0x0000000813007c0c */ /* 0x000fda000bf06270 */
[C---:B------:R-:W-:Y:S01]  /*1560*/  @!P0 IMAD.WIDE R12, R19.reuse, 0x8, R4 ;  /* 0x00000008130c8825 */ /* 0x040fe200078e0204 */
[----:B------:R-:W0:Y:S03]  /*1570*/  @!P0 LDC.64 R16, c[0x0][0x388] ;  /* 0x0000e200ff108b82 */ /* 0x000e260000000a00 */
[C---:B------:R-:W-:Y:S02]  /*1580*/  @!P0 IMAD.WIDE R14, R19.reuse, 0x8, R6 ;  /* 0x00000008130e8825 */ /* 0x040fe400078e0206 */
[----:B------:R-:W0:Y:S04]  /*1590*/  @!P0 LDG.E.64 R12, desc[UR20][R12.64] ;  /* 0x000000140c0c8981 */ /* 0x000e28000c1e1b00 */
[----:B------:R-:W0:Y:S01]  /*15a0*/  @!P0 LDG.E.64 R14, desc[UR20][R14.64] ;  /* 0x000000140e0e8981 */ /* 0x000e22000c1e1b00 */
[C---:B------:R-:W-:Y:S01]  /*15b0*/  IADD3 R11, PT, PT, R19.reuse, 0x80, RZ ;  /* 0x00000080130b7810 */ /* 0x040fe20007ffe0ff */
[----:B------:R-:W-:-:S03]  /*15c0*/  @!P0 IMAD.WIDE R18, R19, 0x8, R2 ;  /* 0x0000000813128825 */ /* 0x000fc600078e0202 */
[----:B------:R-:W-:-:S13]  /*15d0*/  ISETP.GE.AND P1, PT, R11, UR8, PT ;  /* 0x000000080b007c0c */ /* 0x000fda000bf26270 */
        /* <DEDUP_REMOVED lines=11> */
.L_x_32:
[----:B------:R-:W-:Y:S05]  /*1690*/  @P2 EXIT ;  /* 0x000000000000294d */ /* 0x000fea0003800000 */
[----:B---3--:R-:W-:-:S04]  /*16a0*/  LEA R11, R9, R0, 0x7 ;  /* 0x00000000090b7211 */ /* 0x008fc800078e38ff */
[----:B------:R-:W-:-:S13]  /*16b0*/  ISETP.GE.AND P0, PT, R11, UR8, PT ;  /* 0x000000080b007c0c */ /* 0x000fda000bf06270 */
        /* <DEDUP_REMOVED lines=10> */
.L_x_33:
        /* <DEDUP_REMOVED lines=10> */
.L_x_38:


//--------------------- .text._ZN3cub18CUB_300001_SM_10006detail8for_each13static_kernelINS2_12policy_hub_t12policy_500_tEmN6thrust24THRUST_300001_SM_1000_NS8cuda_cub20__uninitialized_fill7functorINS7_10device_ptrIdEEdEEEEvT0_T1_ --------------------------
	.section	.text._ZN3cub18CUB_300001_SM_10006detail8for_each13static_kernelINS2_12policy_hub_t12policy_500_tEmN6thrust24THRUST_300001_SM_1000_NS8cuda_cub20__uninitialized_fill7functorINS7_10device_ptrIdEEdEEEEvT0_T1_,"ax",@progbits
	.align	128
        .global         _ZN3cub18CUB_300001_SM_10006detail8for_each13static_kernelINS2_12policy_hub_t12policy_500_tEmN6thrust24THRUST_300001_SM_1000_NS8cuda_cub20__uninitialized_fill7functorINS7_10device_ptrIdEEdEEEEvT0_T1_
        .type           _ZN3cub18CUB_300001_SM_10006detail8for_each13static_kernelINS2_12policy_hub_t12policy_500_tEmN6thrust24THRUST_300001_SM_1000_NS8cuda_cub20__uninitialized_fill7functorINS7_10device_ptrIdEEdEEEEvT0_T1_,@function
        .size           _ZN3cub18CUB_300001_SM_10006detail8for_each13static_kernelINS2_12policy_hub_t12policy_500_tEmN6thrust24THRUST_300001_SM_1000_NS8cuda_cub20__uninitialized_fill7functorINS7_10device_ptrIdEEdEEEEvT0_T1_,(.L_x_39 - _ZN3cub18CUB_300001_SM_10006detail8for_each13static_kernelINS2_12policy_hub_t12policy_500_tEmN6thrust24THRUST_300001_SM_1000_NS8cuda_cub20__uninitialized_fill7functorINS7_10device_ptrIdEEdEEEEvT0_T1_)
        .other          _ZN3cub18CUB_300001_SM_10006detail8for_each13static_kernelINS2_12policy_hub_t12policy_500_tEmN6thrust24THRUST_300001_SM_1000_NS8cuda_cub20__uninitialized_fill7functorINS7_10device_ptrIdEEdEEEEvT0_T1_,@"STO_CUDA_ENTRY STV_DEFAULT"
_ZN3cub18CUB_300001_SM_10006detail8for_each13static_kernelINS2_12policy_hub_t12policy_500_tEmN6thrust24THRUST_300001_SM_1000_NS8cuda_cub20__uninitialized_fill7functorINS7_10device_ptrIdEEdEEEEvT0_T1_:
.text._ZN3cub18CUB_300001_SM_10006detail8for_each13static_kernelINS2_12policy_hub_t12policy_500_tEmN6thrust24THRUST_300001_SM_1000_NS8cuda_cub20__uninitialized_fill7functorINS7_10device_ptrIdEEdEEEEvT0_T1_:
[----:B------:R-:W-:Y:S08]  /*0000*/  LDC R1, c[0x0][0x37c] ;  /* 0x0000df00ff017b82 */ /* 0x000ff00000000800 */
[----:B------:R-:W0:Y:S01]  /*0010*/  S2UR UR4, SR_CTAID.X ;  /* 0x00000000000479c3 */ /* 0x000e220000002500 */
[----:B------:R-:W1:Y:S01]  /*0020*/  LDCU.64 UR6, c[0x0][0x380] ;  /* 0x00007000ff0677ac */ /* 0x000e620008000a00 */
[----:B------:R-:W2:Y:S01]  /*0030*/  LDCU.64 UR8, c[0x0][0x358] ;  /* 0x00006b00ff0877ac */ /* 0x000ea20008000a00 */
[----:B0-----:R-:W-:-:S04]  /*0040*/  UIMAD.WIDE.U32 UR4, UR4, 0x200, URZ ;  /* 0x00000200040478a5 */ /* 0x001fc8000f8e00ff */
[----:B-1----:R-:W-:-:S04]  /*0050*/  UIADD3 UR6, UP0, UPT, -UR4, UR6, URZ ;  /* 0x0000000604067290 */ /* 0x002fc8000ff1e1ff */
[----:B------:R-:W-:Y:S02]  /*0060*/  UIADD3.X UR7, UPT, UPT, ~UR5, UR7, URZ, UP0, !UPT ;  /* 0x0000000705077290 */ /* 0x000fe400087fe5ff */
[----:B------:R-:W-:-:S04]  /*0070*/  UISETP.GE.U32.AND UP0, UPT, UR6, 0x200, UPT ;  /* 0x000002000600788c */ /* 0x000fc8000bf06070 */
[----:B------:R-:W-:-:S09]  /*0080*/  UISETP.GE.U32.AND.EX UP0, UPT, UR7, URZ, UPT, UP0 ;  /* 0x000000ff0700728c */ /* 0x000fd2000bf06100 */
[----:B--2---:R-:W-:Y:S05]  /*0090*/  BRA.U !UP0, `(.L_x_34) ;  /* 0x0000000108287547 */ /* 0x004fea000b800000 */
[----:B------:R-:W0:Y:S01]  /*00a0*/  S2R R0, SR_TID.X ;  /* 0x0000000000007919 */ /* 0x000e220000002100 */
[----:B------:R-:W1:Y:S01]  /*00b0*/  LDCU.64 UR6, c[0x0][0x388] ;  /* 0x00007100ff0677ac */ /* 0x000e620008000a00 */
[----:B------:R-:W2:Y:S01]  /*00c0*/  LDC.64 R4, c[0x0][0x390] ;  /* 0x0000e400ff047b82 */ /* 0x000ea20000000a00 */
[----:B0-----:R-:W-:-:S05]  /*00d0*/  IADD3 R0, P0, PT, R0, UR4, RZ ;  /* 0x0000000400007c10 */ /* 0x001fca000ff1e0ff */
[----:B------:R-:W-:Y:S01]  /*00e0*/  IMAD.X R3, RZ, RZ, UR5, P0 ;  /* 0x00000005ff037e24 */ /* 0x000fe200080e06ff */
[----:B-1----:R-:W-:-:S04]  /*00f0*/  LEA R2, P0, R0, UR6, 0x3 ;  /* 0x0000000600027c11 */ /* 0x002fc8000f8018ff */
[----:B------:R-:W-:-:S05]  /*0100*/  LEA.HI.X R3, R0, UR7, R3, 0x3, P0 ;  /* 0x0000000700037c11 */ /* 0x000fca00080f1c03 */
[----:B--2---:R-:W-:Y:S04]  /*0110*/  STG.E.64 desc[UR8][R2.64], R4 ;  /* 0x0000000402007986 */ /* 0x004fe8000c101b08 */
[----:B------:R-:W-:Y:S01]  /*0120*/  STG.E.64 desc[UR8][R2.64+0x800], R4 ;  /* 0x0008000402007986 */ /* 0x000fe2000c101b08 */
[----:B------:R-:W-:Y:S05]  /*0130*/  EXIT ;  /* 0x000000000000794d */ /* 0x000fea0003800000 */
.L_x_34:
[----:B------:R-:W0:Y:S01]  /*0140*/  S2R R0, SR_TID.X ;  /* 0x0000000000007919 */ /* 0x000e220000002100 */
[----:B------:R-:W-:Y:S01]  /*0150*/  IMAD.U32 R2, RZ, RZ, UR7 ;  /* 0x00000007ff027e24 */ /* 0x000fe2000f8e00ff */
[----:B------:R-:W1:Y:S01]  /*0160*/  LDCU.64 UR10, c[0x0][0x388] ;  /* 0x00007100ff0a77ac */ /* 0x000e620008000a00 */
[----:B------:R-:W-:Y:S01]  /*0170*/  IMAD.U32 R6, RZ, RZ, UR7 ;  /* 0x00000007ff067e24 */ /* 0x000fe2000f8e00ff */
[----:B0-----:R-:W-:-:S04]  /*0180*/  ISETP.LT.U32.AND P0, PT, R0, UR6, PT ;  /* 0x0000000600007c0c */ /* 0x001fc8000bf01070 */
[----:B------:R-:W-:Y:S01]  /*0190*/  ISETP.GT.U32.AND.EX P0, PT, R2, RZ, PT, P0 ;  /* 0x000000ff0200720c */ /* 0x000fe20003f04100 */
[C---:B------:R-:W-:Y:S01]  /*01a0*/  VIADD R2, R0.reuse, 0x100 ;  /* 0x0000010000027836 */ /* 0x040fe20000000000 */
[----:B------:R-:W-:-:S04]  /*01b0*/  IADD3 R0, P2, PT, R0, UR4, RZ ;  /* 0x0000000400007c10 */ /* 0x000fc8000ff5e0ff */
[----:B------:R-:W-:Y:S01]  /*01c0*/  ISETP.LT.U32.AND P1, PT, R2, UR6, PT ;  /* 0x0000000602007c0c */ /* 0x000fe2000bf21070 */
[----:B------:R-:W-:Y:S01]  /*01d0*/  IMAD.X R3, RZ, RZ, UR5, P2 ;  /* 0x00000005ff037e24 */ /* 0x000fe200090e06ff */
[----:B-1----:R-:W-:Y:S02]  /*01e0*/  LEA R2, P2, R0, UR10, 0x3 ;  /* 0x0000000a00027c11 */ /* 0x002fe4000f8418ff */
[----:B------:R-:W-:Y:S02]  /*01f0*/  ISETP.GT.U32.AND.EX P1, PT, R6, RZ, PT, P1 ;  /* 0x000000ff0600720c */ /* 0x000fe40003f24110 */
[----:B------:R-:W-:Y:S01]  /*0200*/  LEA.HI.X R3, R0, UR11, R3, 0x3, P2 ;  /* 0x0000000b00037c11 */ /* 0x000fe200090f1c03 */
[----:B------:R-:W0:Y:S04]  /*0210*/  @P0 LDC.64 R4, c[0x0][0x390] ;  /* 0x0000e400ff040b82 */ /* 0x000e280000000a00 */
[----:B0-----:R0:W-:Y:S06]  /*0220*/  @P0 STG.E.64 desc[UR8][R2.64], R4 ;  /* 0x0000000402000986 */ /* 0x0011ec000c101b08 */
[----:B------:R-:W-:Y:S05]  /*0230*/  @!P1 EXIT ;  /* 0x000000000000994d */ /* 0x000fea0003800000 */
[----:B0-----:R-:W0:Y:S02]  /*0240*/  LDC.64 R4, c[0x0][0x390] ;  /* 0x0000e400ff047b82 */ /* 0x001e240000000a00 */
[----:B0-----:R-:W-:Y:S01]  /*0250*/  STG.E.64 desc[UR8][R2.64+0x800], R4 ;  /* 0x0008000402007986 */ /* 0x001fe2000c101b08 */
[----:B------:R-:W-:Y:S05]  /*0260*/  EXIT ;  /* 0x000000000000794d */ /* 0x000fea0003800000 */
.L_x_35:
        /* <DEDUP_REMOVED lines=9> */
.L_x_39:


//--------------------- .text._ZN3cub18CUB_300001_SM_10006detail11EmptyKernelIvEEvv --------------------------
	.section	.text._ZN3cub18CUB_300001_SM_10006detail11EmptyKernelIvEEvv,"ax",@progbits
	.align	128
        .global         _ZN3cub18CUB_300001_SM_10006detail11EmptyKernelIvEEvv
        .type           _ZN3cub18CUB_300001_SM_10006detail11EmptyKernelIvEEvv,@function
        .size           _ZN3cub18CUB_300001_SM_10006detail11EmptyKernelIvEEvv,(.L_x_40 - _ZN3cub18CUB_300001_SM_10006detail11EmptyKernelIvEEvv)
        .other          _ZN3cub18CUB_300001_SM_10006detail11EmptyKernelIvEEvv,@"STO_CUDA_ENTRY STV_DEFAULT"
_ZN3cub18CUB_300001_SM_10006detail11EmptyKernelIvEEvv:
.text._ZN3cub18CUB_300001_SM_10006detail11EmptyKernelIvEEvv:
[----:B------:R-:W-:Y:S01]  /*0000*/  LDC R1, c[0x0][0x37c] ;  /* 0x0000df00ff017b82 */ /* 0x000fe20000000800 */
[----:B------:R-:W-:Y:S05]  /*0010*/  EXIT ;  /* 0x000000000000794d */ /* 0x000fea0003800000 */
.L_x_36:
        /* <DEDUP_REMOVED lines=14> */
.L_x_40:


//--------------------- .nv.shared.reserved.0     --------------------------
	.section	.nv.shared.reserved.0,"aw",@nobits
	.weak		__nv_reservedSMEM_offset_0_alias
	.size		__nv_reservedSMEM_offset_0_alias, 0, 64
	.other		__nv_reservedSMEM_offset_0_alias,@"STO_CUDA_RESERVED_SHARED STV_DEFAULT"
__nv_reservedSMEM_offset_0_alias:
	.zero		0
	.zero		64


//--------------------- .nv.global                --------------------------
	.section	.nv.global,"aw",@nobits
.nv.global:
	.type		_ZN34_INTERNAL_d74562b2_4_k_cu_c7ac91fc6thrust24THRUST_300001_SM_1000_NS12placeholders2_8E,@object
	.size		_ZN34_INTERNAL_d74562b2_4_k_cu_c7ac91fc6thrust24THRUST_300001_SM_1000_NS12placeholders2_8E,(_ZN34_INTERNAL_d74562b2_4_k_cu_c7ac91fc4cuda3std3__436_GLOBAL__N__d74562b2_4_k_cu_c7ac91fc6ignoreE - _ZN34_INTERNAL_d74562b2_4_k_cu_c7ac91fc6thrust24THRUST_300001_SM_1000_NS12placeholders2_8E)
_ZN34_INTERNAL_d74562b2_4_k_cu_c7ac91fc6thrust24THRUST_300001_SM_1000_NS12placeholders2_8E:
	.zero		1
	.type		_ZN34_INTERNAL_d74562b2_4_k_cu_c7ac91fc4cuda3std3__436_GLOBAL__N__d74562b2_4_k_cu_c7ac91fc6ignoreE,@object
	.size		_ZN34_INTERNAL_d74562b2_4_k_cu_c7ac91fc4cuda3std3__436_GLOBAL__N__d74562b2_4_k_cu_c7ac91fc6ignoreE,(_ZN34_INTERNAL_d74562b2_4_k_cu_c7ac91fc4cuda3std6ranges3__45__cpo4dataE - _ZN34_INTERNAL_d74562b2_4_k_cu_c7ac91fc4cuda3std3__436_GLOBAL__N__d74562b2_4_k_cu_c7ac91fc6ignoreE)
_ZN34_INTERNAL_d74562b2_4_k_cu_c7ac91fc4cuda3std3__436_GLOBAL__N__d74562b2_4_k_cu_c7ac91fc6ignoreE:
	.zero		1
	.type		_ZN34_INTERNAL_d74562b2_4_k_cu_c7ac91fc4cuda3std6ranges3__45__cpo4dataE,@object
	.size		_ZN34_INTERNAL_d74562b2_4_k_cu_c7ac91fc4cuda3std6ranges3__45__cpo4dataE,(_ZN34_INTERNAL_d74562b2_4_k_cu_c7ac91fc6thrust24THRUST_300001_SM_1000_NS6system3cpp3parE - _ZN34_INTERNAL_d74562b2_4_k_cu_c7ac91fc4cuda3std6ranges3__45__cpo4dataE)
_ZN34_INTERNAL_d74562b2_4_k_cu_c7ac91fc4cuda3std6ranges3__45__cpo4dataE:
	.zero		1
	.type		_ZN34_INTERNAL_d74562b2_4_k_cu_c7ac91fc6thrust24THRUST_300001_SM_1000_NS6system3cpp3parE,@object
	.size		_ZN34_INTERNAL_d74562b2_4_k_cu_c7ac91fc6thrust24THRUST_300001_SM_1000_NS6system3cpp3parE,(_ZN34_INTERNAL_d74562b2_4_k_cu_c7ac91fc4cuda3std3__45__cpo5beginE - _ZN34_INTERNAL_d74562b2_4_k_cu_c7ac91fc6thrust24THRUST_300001_SM_1000_NS6system3cpp3parE)
_ZN34_INTERNAL_d74562b2_4_k_cu_c7ac91fc6thrust24THRUST_300001_SM_1000_NS6system3cpp3parE:
	.zero		1
	.type		_ZN34_INTERNAL_d74562b2_4_k_cu_c7ac91fc4cuda3std3__45__cpo5beginE,@object
	.size		_ZN34_INTERNAL_d74562b2_4_k_cu_c7ac91fc4cuda3std3__45__cpo5beginE,(_ZN34_INTERNAL_d74562b2_4_k_cu_c7ac91fc4cuda3std6ranges3__45__cpo5beginE - _ZN34_INTERNAL_d74562b2_4_k_cu_c7ac91fc4cuda3std3__45__cpo5beginE)
_ZN34_INTERNAL_d74562b2_4_k_cu_c7ac91fc4cuda3std3__45__cpo5beginE:
	.zero		1
	.type		_ZN34_INTERNAL_d74562b2_4_k_cu_c7ac91fc4cuda3std6ranges3__45__cpo5beginE,@object
	.size		_ZN34_INTERNAL_d74562b2_4_k_cu_c7ac91fc4cuda3std6ranges3__45__cpo5beginE,(_ZN34_INTERNAL_d74562b2_4_k_cu_c7ac91fc6thrust24THRUST_300001_SM_1000_NS6deviceE - _ZN34_INTERNAL_d74562b2_4_k_cu_c7ac91fc4cuda3std6ranges3__45__cpo5beginE)
_ZN34_INTERNAL_d74562b2_4_k_cu_c7ac91fc4cuda3std6ranges3__45__cpo5beginE:
	.zero		1
	.type		_ZN34_INTERNAL_d74562b2_4_k_cu_c7ac91fc6thrust24THRUST_300001_SM_1000_NS6deviceE,@object
	.size		_ZN34_INTERNAL_d74562b2_4_k_cu_c7ac91fc6thrust24THRUST_300001_SM_1000_NS6deviceE,(_ZN34_INTERNAL_d74562b2_4_k_cu_c7ac91fc4cuda3std3__47nulloptE - _ZN34_INTERNAL_d74562b2_4_k_cu_c7ac91fc6thrust24THRUST_300001_SM_1000_NS6deviceE)
_ZN34_INTERNAL_d74562b2_4_k_cu_c7ac91fc6thrust24THRUST_300001_SM_1000_NS6deviceE:
	.zero		1
	.type		_ZN34_INTERNAL_d74562b2_4_k_cu_c7ac91fc4cuda3std3__47nulloptE,@object
	.size		_ZN34_INTERNAL_d74562b2_4_k_cu_c7ac91fc4cuda3std3__47nulloptE,(_ZN34_INTERNAL_d74562b2_4_k_cu_c7ac91fc4cuda3std6ranges3__45__cpo8distanceE - _ZN34_INTERNAL_d74562b2_4_k_cu_c7ac91fc4cuda3std3__47nulloptE)
_ZN34_INTERNAL_d74562b2_4_k_cu_c7ac91fc4cuda3std3__47nulloptE:
	.zero		1
	.type		_ZN34_INTERNAL_d74562b2_4_k_cu_c7ac91fc4cuda3std6ranges3__45__cpo8distanceE,@object
	.size		_ZN34_INTERNAL_d74562b2_4_k_cu_c7ac91fc4cuda3std6ranges3__45__cpo8distanceE,(_ZN34_INTERNAL_d74562b2_4_k_cu_c7ac91fc6thrust24THRUST_300001_SM_1000_NS12placeholders2_4E - _ZN34_INTERNAL_d74562b2_4_k_cu_c7ac91fc4cuda3std6ranges3__45__cpo8distanceE)
_ZN34_INTERNAL_d74562b2_4_k_cu_c7ac91fc4cuda3std6ranges3__45__cpo8distanceE:
	.zero		1
	.type		_ZN34_INTERNAL_d74562b2_4_k_cu_c7ac91fc6thrust24THRUST_300001_SM_1000_NS12placeholders2_4E,@object
	.size		_ZN34_INTERNAL_d74562b2_4_k_cu_c7ac91fc6thrust24THRUST_300001_SM_1000_NS12placeholders2_4E,(_ZN34_INTERNAL_d74562b2_4_k_cu_c7ac91fc4cuda3std3__45__cpo6rbeginE - _ZN34_INTERNAL_d74562b2_4_k_cu_c7ac91fc6thrust24THRUST_300001_SM_1000_NS12placeholders2_4E)
_ZN34_INTERNAL_d74562b2_4_k_cu_c7ac91fc6thrust24THRUST_300001_SM_1000_NS12placeholders2_4E:
	.zero		1
	.type		_ZN34_INTERNAL_d74562b2_4_k_cu_c7ac91fc4cuda3std3__45__cpo6rbeginE,@object
	.size		_ZN34_INTERNAL_d74562b2_4_k_cu_c7ac91fc4cuda3std3__45__cpo6rbeginE,(_ZN34_INTERNAL_d74562b2_4_k_cu_c7ac91fc4cuda3std6ranges3__45__cpo7advanceE - _ZN34_INTERNAL_d74562b2_4_k_cu_c7ac91fc4cuda3std3__45__cpo6rbeginE)
_ZN34_INTERNAL_d74562b2_4_k_cu_c7ac91fc4cuda3std3__45__cpo6rbeginE:
	.zero		1
	.type		_ZN34_INTERNAL_d74562b2_4_k_cu_c7ac91fc4cuda3std6ranges3__45__cpo7advanceE,@object
	.size		_ZN34_INTERNAL_d74562b2_4_k_cu_c7ac91fc4cuda3std6ranges3__45__cpo7advanceE,(_ZN34_INTERNAL_d74562b2_4_k_cu_c7ac91fc6thrust24THRUST_300001_SM_1000_NS12placeholders3_10E - _ZN34_INTERNAL_d74562b2_4_k_cu_c7ac91fc4cuda3std6ranges3__45__cpo7advanceE)
_ZN34_INTERNAL_d74562b2_4_k_cu_c7ac91fc4cuda3std6ranges3__45__cpo7advanceE:
	.zero		1
	.type		_ZN34_INTERNAL_d74562b2_4_k_cu_c7ac91fc6thrust24THRUST_300001_SM_1000_NS12placeholders3_10E,@object
	.size		_ZN34_INTERNAL_d74562b2_4_k_cu_c7ac91fc6thrust24THRUST_300001_SM_1000_NS12placeholders3_10E,(_ZN34_INTERNAL_d74562b2_4_k_cu_c7ac91fc4cuda3std3__48in_placeE - _ZN34_INTERNAL_d74562b2_4_k_cu_c7ac91fc6thrust24THRUST_300001_SM_1000_NS12placeholders3_10E)
_ZN34_INTERNAL_d74562b2_4_k_cu_c7ac91fc6thrust24THRUST_300001_SM_1000_NS12placeholders3_10E:
	.zero		1
	.type		_ZN34_INTERNAL_d74562b2_4_k_cu_c7ac91fc4cuda3std3__48in_placeE,@object
	.size		_ZN34_INTERNAL_d74562b2_4_k_cu_c7ac91fc4cuda3std3__48in_placeE,(_ZN34_INTERNAL_d74562b2_4_k_cu_c7ac91fc4cuda3std6ranges3__45__cpo4sizeE - _ZN34_INTERNAL_d74562b2_4_k_cu_c7ac91fc4cuda3std3__48in_placeE)
_ZN34_INTERNAL_d74562b2_4_k_cu_c7ac91fc4cuda3std3__48in_placeE:
	.zero		1
	.type		_ZN34_INTERNAL_d74562b2_4_k_cu_c7ac91fc4cuda3std6ranges3__45__cpo4sizeE,@object
	.size		_ZN34_INTERNAL_d74562b2_4_k_cu_c7ac91fc4cuda3std6ranges3__45__cpo4sizeE,(_ZN34_INTERNAL_d74562b2_4_k_cu_c7ac91fc6thrust24THRUST_300001_SM_1000_NS12placeholders2_2E - _ZN34_INTERNAL_d74562b2_4_k_cu_c7ac91fc4cuda3std6ranges3__45__cpo4sizeE)
_ZN34_INTERNAL_d74562b2_4_k_cu_c7ac91fc4cuda3std6ranges3__45__cpo4sizeE:
	.zero		1
	.type		_ZN34_INTERNAL_d74562b2_4_k_cu_c7ac91fc6thrust24THRUST_300001_SM_1000_NS12placeholders2_2E,@object
	.size		_ZN34_INTERNAL_d74562b2_4_k_cu_c7ac91fc6thrust24THRUST_300001_SM_1000_NS12placeholders2_2E,(_ZN34_INTERNAL_d74562b2_4_k_cu_c7ac91fc4cuda3std3__45__cpo6cbeginE - _ZN34_INTERNAL_d74562b2_4_k_cu_c7ac91fc6thrust24THRUST_300001_SM_1000_NS12placeholders2_2E)
_ZN34_INTERNAL_d74562b2_4_k_cu_c7ac91fc6thrust24THRUST_300001_SM_1000_NS12placeholders2_2E:
	.zero		1
	.type		_ZN34_INTERNAL_d74562b2_4_k_cu_c7ac91fc4cuda3std3__45__cpo6cbeginE,@object
	.size		_ZN34_INTERNAL_d74562b2_4_k_cu_c7ac91fc4cuda3std3__45__cpo6cbeginE,(_ZN34_INTERNAL_d74562b2_4_k_cu_c7ac91fc4cuda3std6ranges3__45__cpo6cbeginE - _ZN34_INTERNAL_d74562b2_4_k_cu_c7ac91fc4cuda3std3__45__cpo6cbeginE)
_ZN34_INTERNAL_d74562b2_4_k_cu_c7ac91fc4cuda3std3__45__cpo6cbeginE:
	.zero		1
	.type		_ZN34_INTERNAL_d74562b2_4_k_cu_c7ac91fc4cuda3std6ranges3__45__cpo6cbeginE,@object
	.size		_ZN34_INTERNAL_d74562b2_4_k_cu_c7ac91fc4cuda3std6ranges3__45__cpo6cbeginE,(_ZN34_INTERNAL_d74562b2_4_k_cu_c7ac91fc6thrust24THRUST_300001_SM_1000_NS12placeholders2_6E - _ZN34_INTERNAL_d74562b2_4_k_cu_c7ac91fc4cuda3std6ranges3__45__cpo6cbeginE)
_ZN34_INTERNAL_d74562b2_4_k_cu_c7ac91fc4cuda3std6ranges3__45__cpo6cbeginE:
	.zero		1
	.type		_ZN34_INTERNAL_d74562b2_4_k_cu_c7ac91fc6thrust24THRUST_300001_SM_1000_NS12placeholders2_6E,@object
	.size		_ZN34_INTERNAL_d74562b2_4_k_cu_c7ac91fc6thrust24THRUST_300001_SM_1000_NS12placeholders2_6E,(_ZN34_INTERNAL_d74562b2_4_k_cu_c7ac91fc4cuda3std3__45__cpo7crbeginE - _ZN34_INTERNAL_d74562b2_4_k_cu_c7ac91fc6thrust24THRUST_300001_SM_1000_NS12placeholders2_6E)
_ZN34_INTERNAL_d74562b2_4_k_cu_c7ac91fc6thrust24THRUST_300001_SM_1000_NS12placeholders2_6E:
	.zero		1
	.type		_ZN34_INTERNAL_d74562b2_4_k_cu_c7ac91fc4cuda3std3__45__cpo7crbeginE,@object
	.size		_ZN34_INTERNAL_d74562b2_4_k_cu_c7ac91fc4cuda3std3__45__cpo7crbeginE,(_ZN34_INTERNAL_d74562b2_4_k_cu_c7ac91fc4cuda3std6ranges3__45__cpo4nextE - _ZN34_INTERNAL_d74562b2_4_k_cu_c7ac91fc4cuda3std3__45__cpo7crbeginE)
_ZN34_INTERNAL_d74562b2_4_k_cu_c7ac91fc4cuda3std3__45__cpo7crbeginE:
	.zero		1
	.type		_ZN34_INTERNAL_d74562b2_4_k_cu_c7ac91fc4cuda3std6ranges3__45__cpo4nextE,@object
	.size		_ZN34_INTERNAL_d74562b2_4_k_cu_c7ac91fc4cuda3std6ranges3__45__cpo4nextE,(_ZN34_INTERNAL_d74562b2_4_k_cu_c7ac91fc4cuda3std6ranges3__45__cpo4swapE - _ZN34_INTERNAL_d74562b2_4_k_cu_c7ac91fc4cuda3std6ranges3__45__cpo4nextE)
_ZN34_INTERNAL_d74562b2_4_k_cu_c7ac91fc4cuda3std6ranges3__45__cpo4nextE:
	.zero		1
	.type		_ZN34_INTERNAL_d74562b2_4_k_cu_c7ac91fc4cuda3std6ranges3__45__cpo4swapE,@object
	.size		_ZN34_INTERNAL_d74562b2_4_k_cu_c7ac91fc4cuda3std6ranges3__45__cpo4swapE,(_ZN34_INTERNAL_d74562b2_4_k_cu_c7ac91fc6thrust24THRUST_300001_SM_1000_NS8cuda_cub10par_nosyncE - _ZN34_INTERNAL_d74562b2_4_k_cu_c7ac91fc4cuda3std6ranges3__45__cpo4swapE)
_ZN34_INTERNAL_d74562b2_4_k_cu_c7ac91fc4cuda3std6ranges3__45__cpo4swapE:
	.zero		1
	.type		_ZN34_INTERNAL_d74562b2_4_k_cu_c7ac91fc6thrust24THRUST_300001_SM_1000_NS8cuda_cub10par_nosyncE,@object
	.size		_ZN34_INTERNAL_d74562b2_4_k_cu_c7ac91fc6thrust24THRUST_300001_SM_1000_NS8cuda_cub10par_nosyncE,(_ZN34_INTERNAL_d74562b2_4_k_cu_c7ac91fc6thrust24THRUST_300001_SM_1000_NS3seqE - _ZN34_INTERNAL_d74562b2_4_k_cu_c7ac91fc6thrust24THRUST_300001_SM_1000_NS8cuda_cub10par_nosyncE)
_ZN34_INTERNAL_d74562b2_4_k_cu_c7ac91fc6thrust24THRUST_300001_SM_1000_NS8cuda_cub10par_nosyncE:
	.zero		1
	.type		_ZN34_INTERNAL_d74562b2_4_k_cu_c7ac91fc6thrust24THRUST_300001_SM_1000_NS3seqE,@object
	.size		_ZN34_INTERNAL_d74562b2_4_k_cu_c7ac91fc6thrust24THRUST_300001_SM_1000_NS3seqE,(_ZN34_INTERNAL_d74562b2_4_k_cu_c7ac91fc4cuda3std3__420unreachable_sentinelE - _ZN34_INTERNAL_d74562b2_4_k_cu_c7ac91fc6thrust24THRUST_300001_SM_1000_NS3seqE)
_ZN34_INTERNAL_d74562b2_4_k_cu_c7ac91fc6thrust24THRUST_300001_SM_1000_NS3seqE:
	.zero		1
	.type		_ZN34_INTERNAL_d74562b2_4_k_cu_c7ac91fc4cuda3std3__420unreachable_sentinelE,@object
	.size		_ZN34_INTERNAL_d74562b2_4_k_cu_c7ac91fc4cuda3std3__420unreachable_sentinelE,(_ZN34_INTERNAL_d74562b2_4_k_cu_c7ac91fc4cuda3std6ranges3__45__cpo5ssizeE - _ZN34_INTERNAL_d74562b2_4_k_cu_c7ac91fc4cuda3std3__420unreachable_sentinelE)
_ZN34_INTERNAL_d74562b2_4_k_cu_c7ac91fc4cuda3std3__420unreachable_sentinelE:
	.zero		1
	.type		_ZN34_INTERNAL_d74562b2_4_k_cu_c7ac91fc4cuda3std6ranges3__45__cpo5ssizeE,@object
	.size		_ZN34_INTERNAL_d74562b2_4_k_cu_c7ac91fc4cuda3std6ranges3__45__cpo5ssizeE,(_ZN34_INTERNAL_d74562b2_4_k_cu_c7ac91fc6thrust24THRUST_300001_SM_1000_NS12placeholders2_3E - _ZN34_INTERNAL_d74562b2_4_k_cu_c7ac91fc4cuda3std6ranges3__45__cpo5ssizeE)
_ZN34_INTERNAL_d74562b2_4_k_cu_c7ac91fc4cuda3std6ranges3__45__cpo5ssizeE:
	.zero		1
	.type		_ZN34_INTERNAL_d74562b2_4_k_cu_c7ac91fc6thrust24THRUST_300001_SM_1000_NS12placeholders2_3E,@object
	.size		_ZN34_INTERNAL_d74562b2_4_k_cu_c7ac91fc6thrust24THRUST_300001_SM_1000_NS12placeholders2_3E,(_ZN34_INTERNAL_d74562b2_4_k_cu_c7ac91fc4cuda3std3__45__cpo4cendE - _ZN34_INTERNAL_d74562b2_4_k_cu_c7ac91fc6thrust24THRUST_300001_SM_1000_NS12placeholders2_3E)
_ZN34_INTERNAL_d74562b2_4_k_cu_c7ac91fc6thrust24THRUST_300001_SM_1000_NS12placeholders2_3E:
	.zero		1
	.type		_ZN34_INTERNAL_d74562b2_4_k_cu_c7ac91fc4cuda3std3__45__cpo4cendE,@object
	.size		_ZN34_INTERNAL_d74562b2_4_k_cu_c7ac91fc4cuda3std3__45__cpo4cendE,(_ZN34_INTERNAL_d74562b2_4_k_cu_c7ac91fc4cuda3std6ranges3__45__cpo4cendE - _ZN34_INTERNAL_d74562b2_4_k_cu_c7ac91fc4cuda3std3__45__cpo4cendE)
_ZN34_INTERNAL_d74562b2_4_k_cu_c7ac91fc4cuda3std3__45__cpo4cendE:
	.zero		1
	.type		_ZN34_INTERNAL_d74562b2_4_k_cu_c7ac91fc4cuda3std6ranges3__45__cpo4cendE,@object
	.size		_ZN34_INTERNAL_d74562b2_4_k_cu_c7ac91fc4cuda3std6ranges3__45__cpo4cendE,(_ZN34_INTERNAL_d74562b2_4_k_cu_c7ac91fc6thrust24THRUST_300001_SM_1000_NS12placeholders2_7E - _ZN34_INTERNAL_d74562b2_4_k_cu_c7ac91fc4cuda3std6ranges3__45__cpo4cendE)
_ZN34_INTERNAL_d74562b2_4_k_cu_c7ac91fc4cuda3std6ranges3__45__cpo4cendE:
	.zero		1
	.type		_ZN34_INTERNAL_d74562b2_4_k_cu_c7ac91fc6thrust24THRUST_300001_SM_1000_NS12placeholders2_7E,@object
	.size		_ZN34_INTERNAL_d74562b2_4_k_cu_c7ac91fc6thrust24THRUST_300001_SM_1000_NS12placeholders2_7E,(_ZN34_INTERNAL_d74562b2_4_k_cu_c7ac91fc4cuda3std3__45__cpo5crendE - _ZN34_INTERNAL_d74562b2_4_k_cu_c7ac91fc6thrust24THRUST_300001_SM_1000_NS12placeholders2_7E)
_ZN34_INTERNAL_d74562b2_4_k_cu_c7ac91fc6thrust24THRUST_300001_SM_1000_NS12placeholders2_7E:
	.zero		1
	.type		_ZN34_INTERNAL_d74562b2_4_k_cu_c7ac91fc4cuda3std3__45__cpo5crendE,@object
	.size		_ZN34_INTERNAL_d74562b2_4_k_cu_c7ac91fc4cuda3std3__45__cpo5crendE,(_ZN34_INTERNAL_d74562b2_4_k_cu_c7ac91fc4cuda3std6ranges3__45__cpo4prevE - _ZN34_INTERNAL_d74562b2_4_k_cu_c7ac91fc4cuda3std3__45__cpo5crendE)
_ZN34_INTERNAL_d74562b2_4_k_cu_c7ac91fc4cuda3std3__45__cpo5crendE:
	.zero		1
	.type		_ZN34_INTERNAL_d74562b2_4_k_cu_c7ac91fc4cuda3std6ranges3__45__cpo4prevE,@object
	.size		_ZN34_INTERNAL_d74562b2_4_k_cu_c7ac91fc4cuda3std6ranges3__45__cpo4prevE,(_ZN34_INTERNAL_d74562b2_4_k_cu_c7ac91fc4cuda3std6ranges3__45__cpo9iter_moveE - _ZN34_INTERNAL_d74562b2_4_k_cu_c7ac91fc4cuda3std6ranges3__45__cpo4prevE)
_ZN34_INTERNAL_d74562b2_4_k_cu_c7ac91fc4cuda3std6ranges3__45__cpo4prevE:
	.zero		1
	.type		_ZN34_INTERNAL_d74562b2_4_k_cu_c7ac91fc4cuda3std6ranges3__45__cpo9iter_moveE,@object
	.size		_ZN34_INTERNAL_d74562b2_4_k_cu_c7ac91fc4cuda3std6ranges3__45__cpo9iter_moveE,(_ZN34_INTERNAL_d74562b2_4_k_cu_c7ac91fc6thrust24THRUST_300001_SM_1000_NS6system6detail10sequential3seqE - _ZN34_INTERNAL_d74562b2_4_k_cu_c7ac91fc4cuda3std6ranges3__45__cpo9iter_moveE)
_ZN34_INTERNAL_d74562b2_4_k_cu_c7ac91fc4cuda3std6ranges3__45__cpo9iter_moveE:
	.zero		1
	.type		_ZN34_INTERNAL_d74562b2_4_k_cu_c7ac91fc6thrust24THRUST_300001_SM_1000_NS6system6detail10sequential3seqE,@object
	.size		_ZN34_INTERNAL_d74562b2_4_k_cu_c7ac91fc6thrust24THRUST_300001_SM_1000_NS6system6detail10sequential3seqE,(_ZN34_INTERNAL_d74562b2_4_k_cu_c7ac91fc6thrust24THRUST_300001_SM_1000_NS12placeholders2_9E - _ZN34_INTERNAL_d74562b2_4_k_cu_c7ac91fc6thrust24THRUST_300001_SM_1000_NS6system6detail10sequential3seqE)
_ZN34_INTERNAL_d74562b2_4_k_cu_c7ac91fc6thrust24THRUST_300001_SM_1000_NS6system6detail10sequential3seqE:
	.zero		1
	.type		_ZN34_INTERNAL_d74562b2_4_k_cu_c7ac91fc6thrust24THRUST_300001_SM_1000_NS12placeholders2_9E,@object
	.size		_ZN34_INTERNAL_d74562b2_4_k_cu_c7ac91fc6thrust24THRUST_300001_SM_1000_NS12placeholders2_9E,(_ZN34_INTERNAL_d74562b2_4_k_cu_c7ac91fc4cuda3std3__419piecewise_constructE - _ZN34_INTERNAL_d74562b2_4_k_cu_c7ac91fc6thrust24THRUST_300001_SM_1000_NS12placeholders2_9E)
_ZN34_INTERNAL_d74562b2_4_k_cu_c7ac91fc6thrust24THRUST_300001_SM_1000_NS12placeholders2_9E:
	.zero		1
	.type		_ZN34_INTERNAL_d74562b2_4_k_cu_c7ac91fc4cuda3std3__419piecewise_constructE,@object
	.size		_ZN34_INTERNAL_d74562b2_4_k_cu_c7ac91fc4cuda3std3__419piecewise_constructE,(_ZN34_INTERNAL_d74562b2_4_k_cu_c7ac91fc4cuda3std6ranges3__45__cpo5cdataE - _ZN34_INTERNAL_d74562b2_4_k_cu_c7ac91fc4cuda3std3__419piecewise_constructE)
_ZN34_INTERNAL_d74562b2_4_k_cu_c7ac91fc4cuda3std3__419piecewise_constructE:
	.zero		1
	.type		_ZN34_INTERNAL_d74562b2_4_k_cu_c7ac91fc4cuda3std6ranges3__45__cpo5cdataE,@object
	.size		_ZN34_INTERNAL_d74562b2_4_k_cu_c7ac91fc4cuda3std6ranges3__45__cpo5cdataE,(_ZN34_INTERNAL_d74562b2_4_k_cu_c7ac91fc6thrust24THRUST_300001_SM_1000_NS12placeholders2_1E - _ZN34_INTERNAL_d74562b2_4_k_cu_c7ac91fc4cuda3std6ranges3__45__cpo5cdataE)
_ZN34_INTERNAL_d74562b2_4_k_cu_c7ac91fc4cuda3std6ranges3__45__cpo5cdataE:
	.zero		1
	.type		_ZN34_INTERNAL_d74562b2_4_k_cu_c7ac91fc6thrust24THRUST_300001_SM_1000_NS12placeholders2_1E,@object
	.size		_ZN34_INTERNAL_d74562b2_4_k_cu_c7ac91fc6thrust24THRUST_300001_SM_1000_NS12placeholders2_1E,(_ZN34_INTERNAL_d74562b2_4_k_cu_c7ac91fc4cuda3std3__45__cpo3endE - _ZN34_INTERNAL_d74562b2_4_k_cu_c7ac91fc6thrust24THRUST_300001_SM_1000_NS12placeholders2_1E)
_ZN34_INTERNAL_d74562b2_4_k_cu_c7ac91fc6thrust24THRUST_300001_SM_1000_NS12placeholders2_1E:
	.zero		1
	.type		_ZN34_INTERNAL_d74562b2_4_k_cu_c7ac91fc4cuda3std3__45__cpo3endE,@object
	.size		_ZN34_INTERNAL_d74562b2_4_k_cu_c7ac91fc4cuda3std3__45__cpo3endE,(_ZN34_INTERNAL_d74562b2_4_k_cu_c7ac91fc4cuda3std6ranges3__45__cpo3endE - _ZN34_INTERNAL_d74562b2_4_k_cu_c7ac91fc4cuda3std3__45__cpo3endE)
_ZN34_INTERNAL_d74562b2_4_k_cu_c7ac91fc4cuda3std3__45__cpo3endE:
	.zero		1
	.type		_ZN34_INTERNAL_d74562b2_4_k_cu_c7ac91fc4cuda3std6ranges3__45__cpo3endE,@object
	.size		_ZN34_INTERNAL_d74562b2_4_k_cu_c7ac91fc4cuda3std6ranges3__45__cpo3endE,(_ZN34_INTERNAL_d74562b2_4_k_cu_c7ac91fc6thrust24THRUST_300001_SM_1000_NS12placeholders2_5E - _ZN34_INTERNAL_d74562b2_4_k_cu_c7ac91fc4cuda3std6ranges3__45__cpo3endE)
_ZN34_INTERNAL_d74562b2_4_k_cu_c7ac91fc4cuda3std6ranges3__45__cpo3endE:
	.zero		1
	.type		_ZN34_INTERNAL_d74562b2_4_k_cu_c7ac91fc6thrust24THRUST_300001_SM_1000_NS12placeholders2_5E,@object
	.size		_ZN34_INTERNAL_d74562b2_4_k_cu_c7ac91fc6thrust24THRUST_300001_SM_1000_NS12placeholders2_5E,(_ZN34_INTERNAL_d74562b2_4_k_cu_c7ac91fc4cuda3std3__45__cpo4rendE - _ZN34_INTERNAL_d74562b2_4_k_cu_c7ac91fc6thrust24THRUST_300001_SM_1000_NS12placeholders2_5E)
_ZN34_INTERNAL_d74562b2_4_k_cu_c7ac91fc6thrust24THRUST_300001_SM_1000_NS12placeholders2_5E:
	.zero		1
	.type		_ZN34_INTERNAL_d74562b2_4_k_cu_c7ac91fc4cuda3std3__45__cpo4rendE,@object
	.size		_ZN34_INTERNAL_d74562b2_4_k_cu_c7ac91fc4cuda3std3__45__cpo4rendE,(_ZN34_INTERNAL_d74562b2_4_k_cu_c7ac91fc4cuda3std6ranges3__45__cpo9iter_swapE - _ZN34_INTERNAL_d74562b2_4_k_cu_c7ac91fc4cuda3std3__45__cpo4rendE)
_ZN34_INTERNAL_d74562b2_4_k_cu_c7ac91fc4cuda3std3__45__cpo4rendE:
	.zero		1
	.type		_ZN34_INTERNAL_d74562b2_4_k_cu_c7ac91fc4cuda3std6ranges3__45__cpo9iter_swapE,@object
	.size		_ZN34_INTERNAL_d74562b2_4_k_cu_c7ac91fc4cuda3std6ranges3__45__cpo9iter_swapE,(_ZN34_INTERNAL_d74562b2_4_k_cu_c7ac91fc4cuda3std3__48unexpectE - _ZN34_INTERNAL_d74562b2_4_k_cu_c7ac91fc4cuda3std6ranges3__45__cpo9iter_swapE)
_ZN34_INTERNAL_d74562b2_4_k_cu_c7ac91fc4cuda3std6ranges3__45__cpo9iter_swapE:
	.zero		1
	.type		_ZN34_INTERNAL_d74562b2_4_k_cu_c7ac91fc4cuda3std3__48unexpectE,@object
	.size		_ZN34_INTERNAL_d74562b2_4_k_cu_c7ac91fc4cuda3std3__48unexpectE,(_ZN34_INTERNAL_d74562b2_4_k_cu_c7ac91fc6thrust24THRUST_300001_SM_1000_NS8cuda_cub3parE - _ZN34_INTERNAL_d74562b2_4_k_cu_c7ac91fc4cuda3std3__48unexpectE)
_ZN34_INTERNAL_d74562b2_4_k_cu_c7ac91fc4cuda3std3__48unexpectE:
	.zero		1
	.type		_ZN34_INTERNAL_d74562b2_4_k_cu_c7ac91fc6thrust24THRUST_300001_SM_1000_NS8cuda_cub3parE,@object
	.size		_ZN34_INTERNAL_d74562b2_4_k_cu_c7ac91fc6thrust24THRUST_300001_SM_1000_NS8cuda_cub3parE,(.L_29 - _ZN34_INTERNAL_d74562b2_4_k_cu_c7ac91fc6thrust24THRUST_300001_SM_1000_NS8cuda_cub3parE)
_ZN34_INTERNAL_d74562b2_4_k_cu_c7ac91fc6thrust24THRUST_300001_SM_1000_NS8cuda_cub3parE:
	.zero		1
.L_29:


//--------------------- .nv.constant0._ZN3cub18CUB_300001_SM_10006detail9transform16transform_kernelINS2_10policy_hubILb1EN4cuda3std3__45tupleIJN6thrust24THRUST_300001_SM_1000_NS6detail15normal_iteratorINSA_10device_ptrIdEEEESF_EEEE10policy1000El13daxpy_functorSF_JPdSK_EEEvT0_iT1_T2_DpNS2_10kernel_argIT3_EE --------------------------
	.section	.nv.constant0._ZN3cub18CUB_300001_SM_10006detail9transform16transform_kernelINS2_10policy_hubILb1EN4cuda3std3__45tupleIJN6thrust24THRUST_300001_SM_1000_NS6detail15normal_iteratorINSA_10device_ptrIdEEEESF_EEEE10policy1000El13daxpy_functorSF_JPdSK_EEEvT0_iT1_T2_DpNS2_10kernel_argIT3_EE,"a",@progbits
	.sectionflags	@""
	.align	4
.nv.constant0._ZN3cub18CUB_300001_SM_10006detail9transform16transform_kernelINS2_10policy_hubILb1EN4cuda3std3__45tupleIJN6thrust24THRUST_300001_SM_1000_NS6detail15normal_iteratorINSA_10device_ptrIdEEEESF_EEEE10policy1000El13daxpy_functorSF_JPdSK_EEEvT0_iT1_T2_DpNS2_10kernel_argIT3_EE:
	.zero		960


//--------------------- .nv.constant0._ZN3cub18CUB_300001_SM_10006detail9transform16transform_kernelINS2_10policy_hubILb1EN4cuda3std3__45tupleIJN6thrust24THRUST_300001_SM_1000_NS6detail15normal_iteratorINSA_10device_ptrIdEEEESF_EEEE10policy1000Ei13daxpy_functorSF_JPdSK_EEEvT0_iT1_T2_DpNS2_10kernel_argIT3_EE --------------------------
	.section	.nv.constant0._ZN3cub18CUB_300001_SM_10006detail9transform16transform_kernelINS2_10policy_hubILb1EN4cuda3std3__45tupleIJN6thrust24THRUST_300001_SM_1000_NS6detail15normal_iteratorINSA_10device_ptrIdEEEESF_EEEE10policy1000Ei13daxpy_functorSF_JPdSK_EEEvT0_iT1_T2_DpNS2_10kernel_argIT3_EE,"a",@progbits
	.sectionflags	@""
	.align	4
.nv.constant0._ZN3cub18CUB_300001_SM_10006detail9transform16transform_kernelINS2_10policy_hubILb1EN4cuda3std3__45tupleIJN6thrust24THRUST_300001_SM_1000_NS6detail15normal_iteratorINSA_10device_ptrIdEEEESF_EEEE10policy1000Ei13daxpy_functorSF_JPdSK_EEEvT0_iT1_T2_DpNS2_10kernel_argIT3_EE:
	.zero		952


//--------------------- .nv.constant0._ZN3cub18CUB_300001_SM_10006detail8for_each13static_kernelINS2_12policy_hub_t12policy_500_tEmN6thrust24THRUST_300001_SM_1000_NS8cuda_cub20__uninitialized_fill7functorINS7_10device_ptrIdEEdEEEEvT0_T1_ --------------------------
	.section	.nv.constant0._ZN3cub18CUB_300001_SM_10006detail8for_each13static_kernelINS2_12policy_hub_t12policy_500_tEmN6thrust24THRUST_300001_SM_1000_NS8cuda_cub20__uninitialized_fill7functorINS7_10device_ptrIdEEdEEEEvT0_T1_,"a",@progbits
	.sectionflags	@""
	.align	4
.nv.constant0._ZN3cub18CUB_300001_SM_10006detail8for_each13static_kernelINS2_12policy_hub_t12policy_500_tEmN6thrust24THRUST_300001_SM_1000_NS8cuda_cub20__uninitialized_fill7functorINS7_10device_ptrIdEEdEEEEvT0_T1_:
	.zero		920


//--------------------- .nv.constant0._ZN3cub18CUB_300001_SM_10006detail11EmptyKernelIvEEvv --------------------------
	.section	.nv.constant0._ZN3cub18CUB_300001_SM_10006detail11EmptyKernelIvEEvv,"a",@progbits
	.sectionflags	@""
	.align	4
.nv.constant0._ZN3cub18CUB_300001_SM_10006detail11EmptyKernelIvEEvv:
	.zero		896


//--------------------- SYMBOLS --------------------------

	.type		.nv.reservedSmem.offset0,@object
	.size		.nv.reservedSmem.offset0,0x4
